def attn_fwd(
    Q,
    K,
    V,
    Out,
    Lse,
    sm_scale,
    stride_qz,
    stride_qh,
    stride_qm,
    stride_qk,
    stride_kz,
    stride_kh,
    stride_kn,
    stride_kk,
    stride_vz,
    stride_vh,
    stride_vn,
    stride_vk,
    stride_oz,
    stride_oh,
    stride_om,
    stride_ok,
    seqlen_q,
    seqlen_k,
    BLOCK_M: tl.constexpr,
    BLOCK_N: tl.constexpr,
    HEAD_DIM: tl.constexpr,
    CAUSAL: tl.constexpr,
):
    start_m = tl.program_id(0)
    off_hz = tl.program_id(1)
    q_off = off_hz * stride_qh
    k_off = off_hz * stride_kh
    v_off = off_hz * stride_vh
    offs_m = start_m * BLOCK_M + tl.arange(0, BLOCK_M)
    offs_d = tl.arange(0, HEAD_DIM)
    offs_n = tl.arange(0, BLOCK_N)
    q_ptrs = Q + q_off + offs_m[:, None] * stride_qm + offs_d[None, :] * stride_qk
    k_ptrs = K + k_off + offs_d[:, None] * stride_kk + offs_n[None, :] * stride_kn
    v_ptrs = V + v_off + offs_n[:, None] * stride_vn + offs_d[None, :] * stride_vk
    m_i = tl.full([BLOCK_M], float("-inf"), dtype=tl.float32)
    l_i = tl.zeros([BLOCK_M], dtype=tl.float32) + 1.0
    acc = tl.zeros([BLOCK_M, HEAD_DIM], dtype=tl.float32)
    q = tl.load(q_ptrs)
    acc, l_i, m_i = _attn_fwd_inner(
        acc,
        l_i,
        m_i,
        q,
        k_ptrs,
        v_ptrs,
        sm_scale,
        stride_kn,
        stride_vn,
        start_m,
        seqlen_k,
        BLOCK_M,
        BLOCK_N,
        HEAD_DIM,
        CAUSAL,
    )
    acc = acc / l_i[:, None]
    lse = m_i + tl.math.log2(l_i) / 1.4426950408889634
    o_ptrs = (
        Out
        + off_hz * stride_oh
        + offs_m[:, None] * stride_om
        + offs_d[None, :] * stride_ok
    )
    tl.store(o_ptrs, acc.to(Out.dtype.element_ty))
    tl.store(Lse + off_hz * seqlen_q + offs_m, lse)

# config = {"BLOCK_M": 128, "BLOCK_N": 32, "HEAD_DIM": 64, "arch": "sm_80", "causal": false, "dtype": "fp16", "num_stages": 3, "num_warps": 4}
# arch = sm_80


// ===== COMPILED SASS (sm_80) =====

	.target	sm_80

	.elftype	@"ET_EXEC"


//--------------------- .note.nv.tkinfo           --------------------------
	.section	.note.nv.tkinfo,"",@"SHT_NOTE"
	.sectionflags	@"SHF_NOTE_NV_TKINFO"
	.tkinfo
        /*0018*/ 	.word	0x00000002
        /*0030*/ 	.string	""
        /*0030*/ 	.string	"ptxas"
        /*0030*/ 	.string	"Cuda compilation tools, release 13.0, V13.0.88"
        /*0030*/ 	.string	"Build cuda_13.0.r13.0/compiler.36424714_0"
        /*0030*/ 	.string	"-v  -suppress-debug-info  -lineinfo  -arch sm_80 "



//--------------------- .note.nv.cuinfo           --------------------------
	.section	.note.nv.cuinfo,"",@"SHT_NOTE"
	.sectionflags	@"SHF_NOTE_NV_CUINFO"
        /*0018*/ 	.short	0x0002
        /*001a*/ 	.short	0x0050
        /*001c*/ 	.short	0x0082
	.zero		2


//--------------------- .nv.info                  --------------------------
	.section	.nv.info,"",@"SHT_CUDA_INFO"
	.align	4


	//----- nvinfo : EIATTR_REGCOUNT
	.align		4
        /*0000*/ 	.byte	0x04, 0x2f
        /*0002*/ 	.short	(.L_2 - .L_1)
	.align		4
.L_1:
        /*0004*/ 	.word	index@(attn_fwd)
        /*0008*/ 	.word	0x000000f2


	//----- nvinfo : EIATTR_FRAME_SIZE
	.align		4
.L_2:
        /*000c*/ 	.byte	0x04, 0x11
        /*000e*/ 	.short	(.L_4 - .L_3)
	.align		4
.L_3:
        /*0010*/ 	.word	index@(attn_fwd)
        /*0014*/ 	.word	0x00000000


	//----- nvinfo : EIATTR_MIN_STACK_SIZE
	.align		4
.L_4:
        /*0018*/ 	.byte	0x04, 0x12
        /*001a*/ 	.short	(.L_6 - .L_5)
	.align		4
.L_5:
        /*001c*/ 	.word	index@(attn_fwd)
        /*0020*/ 	.word	0x00000000
.L_6:


//--------------------- .nv.info.attn_fwd         --------------------------
	.section	.nv.info.attn_fwd,"",@"SHT_CUDA_INFO"
	.sectionflags	@""
	.align	4


	//----- nvinfo : EIATTR_CUDA_API_VERSION
	.align		4
        /*0000*/ 	.byte	0x04, 0x37
        /*0002*/ 	.short	(.L_8 - .L_7)
.L_7:
        /*0004*/ 	.word	0x00000082


	//----- nvinfo : EIATTR_SW2861232_WAR
	.align		4
.L_8:
        /*0008*/ 	.byte	0x01, 0x35
	.zero		2


	//----- nvinfo : EIATTR_PARAM_CBANK
	.align		4
        /*000c*/ 	.byte	0x04, 0x0a
        /*000e*/ 	.short	(.L_10 - .L_9)
	.align		4
.L_9:
        /*0010*/ 	.word	index@(.nv.constant0.attn_fwd)
        /*0014*/ 	.short	0x0160
        /*0016*/ 	.short	0x0088


	//----- nvinfo : EIATTR_CBANK_PARAM_SIZE
	.align		4
.L_10:
        /*0018*/ 	.byte	0x03, 0x19
        /*001a*/ 	.short	0x0088


	//----- nvinfo : EIATTR_KPARAM_INFO
	.align		4
        /*001c*/ 	.byte	0x04, 0x17
        /*001e*/ 	.short	(.L_12 - .L_11)
.L_11:
        /*0020*/ 	.word	0x00000000
        /*0024*/ 	.short	0x0019
        /*0026*/ 	.short	0x0080
        /*0028*/ 	.byte	0x00, 0xf4, 0x21, 0x00


	//----- nvinfo : EIATTR_KPARAM_INFO
	.align		4
.L_12:
        /*002c*/ 	.byte	0x04, 0x17
        /*002e*/ 	.short	(.L_14 - .L_13)
.L_13:
        /*0030*/ 	.word	0x00000000
        /*0034*/ 	.short	0x0018
        /*0036*/ 	.short	0x0078
        /*0038*/ 	.byte	0x00, 0xf4, 0x21, 0x00


	//----- nvinfo : EIATTR_KPARAM_INFO
	.align		4
.L_14:
        /*003c*/ 	.byte	0x04, 0x17
        /*003e*/ 	.short	(.L_16 - .L_15)
.L_15:
        /*0040*/ 	.word	0x00000000
        /*0044*/ 	.short	0x0017
        /*0046*/ 	.short	0x0070
        /*0048*/ 	.byte	0x00, 0xf0, 0x11, 0x00


	//----- nvinfo : EIATTR_KPARAM_INFO
	.align		4
.L_16:
        /*004c*/ 	.byte	0x04, 0x17
        /*004e*/ 	.short	(.L_18 - .L_17)
.L_17:
        /*0050*/ 	.word	0x00000000
        /*0054*/ 	.short	0x0016
        /*0056*/ 	.short	0x006c
        /*0058*/ 	.byte	0x00, 0xf0, 0x11, 0x00


	//----- nvinfo : EIATTR_KPARAM_INFO
	.align		4
.L_18:
        /*005c*/ 	.byte	0x04, 0x17
        /*005e*/ 	.short	(.L_20 - .L_19)
.L_19:
        /*0060*/ 	.word	0x00000000
        /*0064*/ 	.short	0x0015
        /*0066*/ 	.short	0x0068
        /*0068*/ 	.byte	0x00, 0xf0, 0x11, 0x00


	//----- nvinfo : EIATTR_KPARAM_INFO
	.align		4
.L_20:
        /*006c*/ 	.byte	0x04, 0x17
        /*006e*/ 	.short	(.L_22 - .L_21)
.L_21:
        /*0070*/ 	.word	0x00000000
        /*0074*/ 	.short	0x0014
        /*0076*/ 	.short	0x0064
        /*0078*/ 	.byte	0x00, 0xf0, 0x11, 0x00


	//----- nvinfo : EIATTR_KPARAM_INFO
	.align		4
.L_22:
        /*007c*/ 	.byte	0x04, 0x17
        /*007e*/ 	.short	(.L_24 - .L_23)
.L_23:
        /*0080*/ 	.word	0x00000000
        /*0084*/ 	.short	0x0013
        /*0086*/ 	.short	0x0060
        /*0088*/ 	.byte	0x00, 0xf0, 0x11, 0x00


	//----- nvinfo : EIATTR_KPARAM_INFO
	.align		4
.L_24:
        /*008c*/ 	.byte	0x04, 0x17
        /*008e*/ 	.short	(.L_26 - .L_25)
.L_25:
        /*0090*/ 	.word	0x00000000
        /*0094*/ 	.short	0x0012
        /*0096*/ 	.short	0x005c
        /*0098*/ 	.byte	0x00, 0xf0, 0x11, 0x00


	//----- nvinfo : EIATTR_KPARAM_INFO
	.align		4
.L_26:
        /*009c*/ 	.byte	0x04, 0x17
        /*009e*/ 	.short	(.L_28 - .L_27)
.L_27:
        /*00a0*/ 	.word	0x00000000
        /*00a4*/ 	.short	0x0011
        /*00a6*/ 	.short	0x0058
        /*00a8*/ 	.byte	0x00, 0xf0, 0x11, 0x00


	//----- nvinfo : EIATTR_KPARAM_INFO
	.align		4
.L_28:
        /*00ac*/ 	.byte	0x04, 0x17
        /*00ae*/ 	.short	(.L_30 - .L_29)
.L_29:
        /*00b0*/ 	.word	0x00000000
        /*00b4*/ 	.short	0x0010
        /*00b6*/ 	.short	0x0054
        /*00b8*/ 	.byte	0x00, 0xf0, 0x11, 0x00


	//----- nvinfo : EIATTR_KPARAM_INFO
	.align		4
.L_30:
        /*00bc*/ 	.byte	0x04, 0x17
        /*00be*/ 	.short	(.L_32 - .L_31)
.L_31:
        /*00c0*/ 	.word	0x00000000
        /*00c4*/ 	.short	0x000f
        /*00c6*/ 	.short	0x0050
        /*00c8*/ 	.byte	0x00, 0xf0, 0x11, 0x00


	//----- nvinfo : EIATTR_KPARAM_INFO
	.align		4
.L_32:
        /*00cc*/ 	.byte	0x04, 0x17
        /*00ce*/ 	.short	(.L_34 - .L_33)
.L_33:
        /*00d0*/ 	.word	0x00000000
        /*00d4*/ 	.short	0x000e
        /*00d6*/ 	.short	0x004c
        /*00d8*/ 	.byte	0x00, 0xf0, 0x11, 0x00


	//----- nvinfo : EIATTR_KPARAM_INFO
	.align		4
.L_34:
        /*00dc*/ 	.byte	0x04, 0x17
        /*00de*/ 	.short	(.L_36 - .L_35)
.L_35:
        /*00e0*/ 	.word	0x00000000
        /*00e4*/ 	.short	0x000d
        /*00e6*/ 	.short	0x0048
        /*00e8*/ 	.byte	0x00, 0xf0, 0x11, 0x00


	//----- nvinfo : EIATTR_KPARAM_INFO
	.align		4
.L_36:
        /*00ec*/ 	.byte	0x04, 0x17
        /*00ee*/ 	.short	(.L_38 - .L_37)
.L_37:
        /*00f0*/ 	.word	0x00000000
        /*00f4*/ 	.short	0x000c
        /*00f6*/ 	.short	0x0044
        /*00f8*/ 	.byte	0x00, 0xf0, 0x11, 0x00


	//----- nvinfo : EIATTR_KPARAM_INFO
	.align		4
.L_38:
        /*00fc*/ 	.byte	0x04, 0x17
        /*00fe*/ 	.short	(.L_40 - .L_39)
.L_39:
        /*0100*/ 	.word	0x00000000
        /*0104*/ 	.short	0x000b
        /*0106*/ 	.short	0x0040
        /*0108*/ 	.byte	0x00, 0xf0, 0x11, 0x00


	//----- nvinfo : EIATTR_KPARAM_INFO
	.align		4
.L_40:
        /*010c*/ 	.byte	0x04, 0x17
        /*010e*/ 	.short	(.L_42 - .L_41)
.L_41:
        /*0110*/ 	.word	0x00000000
        /*0114*/ 	.short	0x000a
        /*0116*/ 	.short	0x003c
        /*0118*/ 	.byte	0x00, 0xf0, 0x11, 0x00


	//----- nvinfo : EIATTR_KPARAM_INFO
	.align		4
.L_42:
        /*011c*/ 	.byte	0x04, 0x17
        /*011e*/ 	.short	(.L_44 - .L_43)
.L_43:
        /*0120*/ 	.word	0x00000000
        /*0124*/ 	.short	0x0009
        /*0126*/ 	.short	0x0038
        /*0128*/ 	.byte	0x00, 0xf0, 0x11, 0x00


	//----- nvinfo : EIATTR_KPARAM_INFO
	.align		4
.L_44:
        /*012c*/ 	.byte	0x04, 0x17
        /*012e*/ 	.short	(.L_46 - .L_45)
.L_45:
        /*0130*/ 	.word	0x00000000
        /*0134*/ 	.short	0x0008
        /*0136*/ 	.short	0x0034
        /*0138*/ 	.byte	0x00, 0xf0, 0x11, 0x00


	//----- nvinfo : EIATTR_KPARAM_INFO
	.align		4
.L_46:
        /*013c*/ 	.byte	0x04, 0x17
        /*013e*/ 	.short	(.L_48 - .L_47)
.L_47:
        /*0140*/ 	.word	0x00000000
        /*0144*/ 	.short	0x0007
        /*0146*/ 	.short	0x0030
        /*0148*/ 	.byte	0x00, 0xf0, 0x11, 0x00


	//----- nvinfo : EIATTR_KPARAM_INFO
	.align		4
.L_48:
        /*014c*/ 	.byte	0x04, 0x17
        /*014e*/ 	.short	(.L_50 - .L_49)
.L_49:
        /*0150*/ 	.word	0x00000000
        /*0154*/ 	.short	0x0006
        /*0156*/ 	.short	0x002c
        /*0158*/ 	.byte	0x00, 0xf0, 0x11, 0x00


	//----- nvinfo : EIATTR_KPARAM_INFO
	.align		4
.L_50:
        /*015c*/ 	.byte	0x04, 0x17
        /*015e*/ 	.short	(.L_52 - .L_51)
.L_51:
        /*0160*/ 	.word	0x00000000
        /*0164*/ 	.short	0x0005
        /*0166*/ 	.short	0x0028
        /*0168*/ 	.byte	0x00, 0xf0, 0x11, 0x00


	//----- nvinfo : EIATTR_KPARAM_INFO
	.align		4
.L_52:
        /*016c*/ 	.byte	0x04, 0x17
        /*016e*/ 	.short	(.L_54 - .L_53)
.L_53:
        /*0170*/ 	.word	0x00000000
        /*0174*/ 	.short	0x0004
        /*0176*/ 	.short	0x0020
        /*0178*/ 	.byte	0x00, 0xf4, 0x21, 0x00


	//----- nvinfo : EIATTR_KPARAM_INFO
	.align		4
.L_54:
        /*017c*/ 	.byte	0x04, 0x17
        /*017e*/ 	.short	(.L_56 - .L_55)
.L_55:
        /*0180*/ 	.word	0x00000000
        /*0184*/ 	.short	0x0003
        /*0186*/ 	.short	0x0018
        /*0188*/ 	.byte	0x00, 0xf4, 0x21, 0x00


	//----- nvinfo : EIATTR_KPARAM_INFO
	.align		4
.L_56:
        /*018c*/ 	.byte	0x04, 0x17
        /*018e*/ 	.short	(.L_58 - .L_57)
.L_57:
        /*0190*/ 	.word	0x00000000
        /*0194*/ 	.short	0x0002
        /*0196*/ 	.short	0x0010
        /*0198*/ 	.byte	0x00, 0xf4, 0x21, 0x00


	//----- nvinfo : EIATTR_KPARAM_INFO
	.align		4
.L_58:
        /*019c*/ 	.byte	0x04, 0x17
        /*019e*/ 	.short	(.L_60 - .L_59)
.L_59:
        /*01a0*/ 	.word	0x00000000
        /*01a4*/ 	.short	0x0001
        /*01a6*/ 	.short	0x0008
        /*01a8*/ 	.byte	0x00, 0xf4, 0x21, 0x00


	//----- nvinfo : EIATTR_KPARAM_INFO
	.align		4
.L_60:
        /*01ac*/ 	.byte	0x04, 0x17
        /*01ae*/ 	.short	(.L_62 - .L_61)
.L_61:
        /*01b0*/ 	.word	0x00000000
        /*01b4*/ 	.short	0x0000
        /*01b6*/ 	.short	0x0000
        /*01b8*/ 	.byte	0x00, 0xf4, 0x21, 0x00


	//----- nvinfo : EIATTR_MAXREG_COUNT
	.align		4
.L_62:
        /*01bc*/ 	.byte	0x03, 0x1b
        /*01be*/ 	.short	0x00ff


	//----- nvinfo : EIATTR_NUM_BARRIERS
	.align		4
        /*01c0*/ 	.byte	0x02, 0x4c
        /*01c2*/ 	.byte	0x01
	.zero		1


	//----- nvinfo : EIATTR_MERCURY_ISA_VERSION
	.align		4
        /*01c4*/ 	.byte	0x03, 0x5f
        /*01c6*/ 	.short	0x0000


	//----- nvinfo : EIATTR_COOP_GROUP_MASK_REGIDS
	.align		4
        /*01c8*/ 	.byte	0x04, 0x29
        /*01ca*/ 	.short	(.L_64 - .L_63)


	//   ....[0]....
.L_63:
        /*01cc*/ 	.word	0xffffffff


	//   ....[1]....
        /*01d0*/ 	.word	0xffffffff


	//   ....[2]....
        /*01d4*/ 	.word	0xffffffff


	//   ....[3]....
        /*01d8*/ 	.word	0xffffffff


	//   ....[4]....
        /*01dc*/ 	.word	0xffffffff


	//   ....[5]....
        /*01e0*/ 	.word	0xffffffff


	//   ....[6]....
        /*01e4*/ 	.word	0xffffffff


	//   ....[7]....
        /*01e8*/ 	.word	0xffffffff


	//   ....[8]....
        /*01ec*/ 	.word	0xffffffff


	//   ....[9]....
        /*01f0*/ 	.word	0xffffffff


	//   ....[10]....
        /*01f4*/ 	.word	0xffffffff


	//   ....[11]....
        /*01f8*/ 	.word	0xffffffff


	//   ....[12]....
        /*01fc*/ 	.word	0xffffffff


	//   ....[13]....
        /*0200*/ 	.word	0xffffffff


	//   ....[14]....
        /*0204*/ 	.word	0xffffffff


	//   ....[15]....
        /*0208*/ 	.word	0xffffffff


	//----- nvinfo : EIATTR_COOP_GROUP_INSTR_OFFSETS
	.align		4
.L_64:
        /*020c*/ 	.byte	0x04, 0x28
        /*020e*/ 	.short	(.L_66 - .L_65)


	//   ....[0]....
.L_65:
        /*0210*/ 	.word	0x00002ee0


	//   ....[1]....
        /*0214*/ 	.word	0x000030a0


	//   ....[2]....
        /*0218*/ 	.word	0x00003130


	//   ....[3]....
        /*021c*/ 	.word	0x000031e0


	//   ....[4]....
        /*0220*/ 	.word	0x00003210


	//   ....[5]....
        /*0224*/ 	.word	0x00003230


	//   ....[6]....
        /*0228*/ 	.word	0x00003290


	//   ....[7]....
        /*022c*/ 	.word	0x000032e0


	//   ....[8]....
        /*0230*/ 	.word	0x00004250


	//   ....[9]....
        /*0234*/ 	.word	0x00004260


	//   ....[10]....
        /*0238*/ 	.word	0x00004280


	//   ....[11]....
        /*023c*/ 	.word	0x00004290


	//   ....[12]....
        /*0240*/ 	.word	0x00004330


	//   ....[13]....
        /*0244*/ 	.word	0x00004350


	//   ....[14]....
        /*0248*/ 	.word	0x000043c0


	//   ....[15]....
        /*024c*/ 	.word	0x000043d0


	//----- nvinfo : EIATTR_EXIT_INSTR_OFFSETS
	.align		4
.L_66:
        /*0250*/ 	.byte	0x04, 0x1c
        /*0252*/ 	.short	(.L_68 - .L_67)


	//   ....[0]....
.L_67:
        /*0254*/ 	.word	0x00007560


	//----- nvinfo : EIATTR_REQNTID
	.align		4
.L_68:
        /*0258*/ 	.byte	0x04, 0x10
        /*025a*/ 	.short	(.L_70 - .L_69)
.L_69:
        /*025c*/ 	.word	0x00000080
        /*0260*/ 	.word	0x00000001
        /*0264*/ 	.word	0x00000001
.L_70:


//--------------------- .nv.callgraph             --------------------------
	.section	.nv.callgraph,"",@"SHT_CUDA_CALLGRAPH"
	.align	4
	.sectionentsize	8
	.align		4
        /*0000*/ 	.word	0x00000000
	.align		4
        /*0004*/ 	.word	0xffffffff
	.align		4
        /*0008*/ 	.word	0x00000000
	.align		4
        /*000c*/ 	.word	0xfffffffe
	.align		4
        /*0010*/ 	.word	0x00000000
	.align		4
        /*0014*/ 	.word	0xfffffffd
	.align		4
        /*0018*/ 	.word	0x00000000
	.align		4
        /*001c*/ 	.word	0xfffffffc


//--------------------- .nv.rel.action            --------------------------
	.section	.nv.rel.action,"",@"SHT_CUDA_RELOCINFO"
	.align	8
	.sectionentsize	8
        /*0000*/ 	.byte	0x73, 0x00, 0x00, 0x00, 0x00, 0x00, 0x00, 0x00, 0x00, 0x00, 0x00, 0x11, 0x25, 0x00, 0x05, 0x36


//--------------------- .nv.constant4             --------------------------
	.section	.nv.constant4,"a",@progbits
	.align	8
	.align		8
.nv.constant4:
        /*0000*/ 	.dword	_$_str


//--------------------- .nv.constant0.attn_fwd    --------------------------
	.section	.nv.constant0.attn_fwd,"a",@progbits
	.sectionflags	@""
	.align	4
.nv.constant0.attn_fwd:
	.zero		488


//--------------------- .text.attn_fwd            --------------------------
	.section	.text.attn_fwd,"ax",@progbits
	.sectioninfo	@"SHI_REGISTERS=242"
	.align	128
        .global         attn_fwd
        .type           attn_fwd,@function
        .size           attn_fwd,(.L_x_4 - attn_fwd)
        .other          attn_fwd,@"STO_CUDA_ENTRY STV_DEFAULT"
attn_fwd:
.text.attn_fwd:
[----:B------:R-:W-:Y:S02]  /*0000*/  MOV R1, c[0x0][0x28] ;  /* 0x00000a0000017a02 */ /* 0x000fe40000000f00 */
[----:B------:R-:W0:Y:S01]  /*0010*/  S2R R0, SR_TID.X ;  /* 0x0000000000007919 */ /* 0x000e220000002100 */
[----:B------:R-:W-:Y:S01]  /*0020*/  MOV R55, c[0x0][0x198] ;  /* 0x0000660000377a02 */ /* 0x000fe20000000f00 */
[----:B------:R-:W-:Y:S02]  /*0030*/  ULDC.64 UR4, c[0x0][0x118] ;  /* 0x0000460000047ab9 */ /* 0x000fe40000000a00 */
[----:B------:R-:W1:Y:S01]  /*0040*/  S2R R173, SR_CTAID.X ;  /* 0x0000000000ad7919 */ /* 0x000e620000002500 */
[C---:B------:R-:W-:Y:S01]  /*0050*/  SHF.L.U32 R17, R55.reuse, 0x4, RZ ;  /* 0x0000000437117819 */ /* 0x040fe200000006ff */
[C---:B------:R-:W-:Y:S01]  /*0060*/  IMAD R25, R55.reuse, 0x14, RZ ;  /* 0x0000001437197824 */ /* 0x040fe200078e02ff */
[C---:B------:R-:W-:Y:S01]  /*0070*/  SHF.L.U32 R13, R55.reuse, 0x3, RZ ;  /* 0x00000003370d7819 */ /* 0x040fe200000006ff */
[----:B------:R-:W2:Y:S01]  /*0080*/  S2R R2, SR_CTAID.Y ;  /* 0x0000000000027919 */ /* 0x000ea20000002600 */
[C---:B------:R-:W-:Y:S01]  /*0090*/  IMAD R23, R55.reuse, 0xa, RZ ;  /* 0x0000000a37177824 */ /* 0x040fe200078e02ff */
[C---:B------:R-:W-:Y:S01]  /*00a0*/  SHF.L.U32 R19, R55.reuse, 0x5, RZ ;  /* 0x0000000537137819 */ /* 0x040fe200000006ff */
[C---:B------:R-:W-:Y:S01]  /*00b0*/  IMAD R21, R55.reuse, 0x50, RZ ;  /* 0x0000005037157824 */ /* 0x040fe200078e02ff */
[CC--:B------:R-:W-:Y:S01]  /*00c0*/  LEA R9, R55.reuse, R55.reuse, 0x1 ;  /* 0x0000003737097211 */ /* 0x0c0fe200078e08ff */
[C---:B------:R-:W-:Y:S01]  /*00d0*/  IMAD R11, R55.reuse, 0x6, RZ ;  /* 0x00000006370b7824 */ /* 0x040fe200078e02ff */
[CC--:B------:R-:W-:Y:S01]  /*00e0*/  LEA R15, R55.reuse, -R55.reuse, 0x3 ;  /* 0x80000037370f7211 */ /* 0x0c0fe200078e18ff */
[C---:B------:R-:W-:Y:S01]  /*00f0*/  IMAD R29, R55.reuse, 0x28, RZ ;  /* 0x00000028371d7824 */ /* 0x040fe200078e02ff */
[CC--:B------:R-:W-:Y:S01]  /*0100*/  LEA R53, R55.reuse, -R55.reuse, 0x6 ;  /* 0x8000003737357211 */ /* 0x0c0fe200078e30ff */
[C---:B------:R-:W-:Y:S01]  /*0110*/  IMAD R71, R55.reuse, 0x60, RZ ;  /* 0x0000006037477824 */ /* 0x040fe200078e02ff */
[C---:B------:R-:W-:Y:S01]  /*0120*/  SHF.L.U32 R27, R55.reuse, 0x2, RZ ;  /* 0x00000002371b7819 */ /* 0x040fe200000006ff */
[C---:B------:R-:W-:Y:S01]  /*0130*/  IMAD R37, R55.reuse, 0x18, RZ ;  /* 0x0000001837257824 */ /* 0x040fe200078e02ff */
[CC--:B------:R-:W-:Y:S01]  /*0140*/  LEA R33, R55.reuse, R55.reuse, 0x3 ;  /* 0x0000003737217211 */ /* 0x0c0fe200078e18ff */
[C---:B------:R-:W-:Y:S01]  /*0150*/  IMAD R45, R55.reuse, 0x30, RZ ;  /* 0x00000030372d7824 */ /* 0x040fe200078e02ff */
[CC--:B------:R-:W-:Y:S01]  /*0160*/  LEA R49, R55.reuse, -R55.reuse, 0x4 ;  /* 0x8000003737317211 */ /* 0x0c0fe200078e20ff */
[C---:B------:R-:W-:Y:S01]  /*0170*/  IMAD R35, R55.reuse, 0xc, RZ ;  /* 0x0000000c37237824 */ /* 0x040fe200078e02ff */
[----:B0-----:R-:W-:Y:S01]  /*0180*/  LOP3.LUT R174, R0, 0x7f, RZ, 0xc0, !PT ;  /* 0x0000007f00ae7812 */ /* 0x001fe200078ec0ff */
[C---:B------:R-:W-:Y:S01]  /*0190*/  IMAD R51, R55.reuse, 0x38, RZ ;  /* 0x0000003837337824 */ /* 0x040fe200078e02ff */
[CC--:B------:R-:W-:Y:S01]  /*01a0*/  LEA R59, R55.reuse, R55.reuse, 0x4 ;  /* 0x00000037373b7211 */ /* 0x0c0fe200078e20ff */
[----:B------:R-:W-:Y:S01]  /*01b0*/  IMAD R179, R55, 0x70, RZ ;  /* 0x0000007037b37824 */ /* 0x000fe200078e02ff */
[----:B-1----:R-:W-:Y:S01]  /*01c0*/  LEA R173, R173, R174, 0x7 ;  /* 0x000000aeadad7211 */ /* 0x002fe200078e38ff */
[C---:B------:R-:W-:Y:S01]  /*01d0*/  IMAD R43, R55.reuse, 0xe, RZ ;  /* 0x0000000e372b7824 */ /* 0x040fe200078e02ff */
[CC--:B------:R-:W-:Y:S01]  /*01e0*/  LEA R87, R55.reuse, -R55.reuse, 0x5 ;  /* 0x8000003737577211 */ /* 0x0c0fe200078e28ff */
[C---:B------:R-:W-:Y:S01]  /*01f0*/  IMAD R47, R55.reuse, 0x1c, RZ ;  /* 0x0000001c372f7824 */ /* 0x040fe200078e02ff */
[----:B------:R-:W-:Y:S01]  /*0200*/  LEA R89, R55, R55, 0x5 ;  /* 0x0000003737597211 */ /* 0x000fe200078e28ff */
[----:B--2---:R-:W-:-:S02]  /*0210*/  IMAD R3, R2, c[0x0][0x190], RZ ;  /* 0x0000640002037a24 */ /* 0x004fc400078e02ff */
[----:B------:R-:W-:Y:S02]  /*0220*/  IMAD R5, R173, c[0x0][0x194], RZ ;  /* 0x00006500ad057a24 */ /* 0x000fe400078e02ff */
[----:B------:R-:W-:Y:S01]  /*0230*/  IMAD R31, R55, 0x42, RZ ;  /* 0x00000042371f7824 */ /* 0x000fe200078e02ff */
[C---:B------:R-:W-:Y:S01]  /*0240*/  SHF.L.U32 R4, R3.reuse, 0x1, RZ ;  /* 0x0000000103047819 */ /* 0x040fe200000006ff */
[----:B------:R-:W-:Y:S01]  /*0250*/  IMAD.HI R3, R3, 0x2, RZ ;  /* 0x0000000203037827 */ /* 0x000fe200078e02ff */
[----:B------:R-:W-:-:S03]  /*0260*/  SHF.L.U32 R7, R5, 0x1, RZ ;  /* 0x0000000105077819 */ /* 0x000fc600000006ff */
[----:B------:R-:W-:Y:S01]  /*0270*/  IMAD.HI R6, R5, 0x2, RZ ;  /* 0x0000000205067827 */ /* 0x000fe200078e02ff */
[----:B------:R-:W-:Y:S02]  /*0280*/  IADD3 R4, P0, P1, R7, c[0x0][0x160], R4 ;  /* 0x0000580007047a10 */ /* 0x000fe4000791e004 */
[C---:B------:R-:W-:Y:S01]  /*0290*/  LEA R7, R55.reuse, R55, 0x2 ;  /* 0x0000003737077211 */ /* 0x040fe200078e10ff */
[C---:B------:R-:W-:Y:S01]  /*02a0*/  IMAD R193, R55.reuse, 0x7e, RZ ;  /* 0x0000007e37c17824 */ /* 0x040fe200078e02ff */
[----:B------:R-:W-:Y:S01]  /*02b0*/  IADD3.X R5, R6, c[0x0][0x164], R3, P0, P1 ;  /* 0x0000590006057a10 */ /* 0x000fe200007e2403 */
[C---:B------:R-:W-:Y:S01]  /*02c0*/  IMAD R69, R55.reuse, 0x48, RZ ;  /* 0x0000004837457824 */ /* 0x040fe200078e02ff */
[CC--:B------:R-:W-:Y:S01]  /*02d0*/  LEA R16, P3, R55.reuse, R4.reuse, 0x5 ;  /* 0x0000000437107211 */ /* 0x0c0fe200078628ff */
[C---:B------:R-:W-:Y:S01]  /*02e0*/  IMAD R61, R55.reuse, 0x12, RZ ;  /* 0x00000012373d7824 */ /* 0x040fe200078e02ff */
[CC--:B------:R-:W-:Y:S01]  /*02f0*/  LEA R12, P2, R55.reuse, R4.reuse, 0x4 ;  /* 0x00000004370c7211 */ /* 0x0c0fe200078420ff */
[----:B------:R-:W-:Y:S01]  /*0300*/  IMAD R73, R55, 0x16, RZ ;  /* 0x0000001637497824 */ /* 0x000fe200078e02ff */
[-C--:B------:R-:W-:Y:S01]  /*0310*/  LEA.HI.X.SX32 R17, R17, R5.reuse, 0x1, P3 ;  /* 0x0000000511117211 */ /* 0x080fe200018f0eff */
[----:B------:R-:W-:Y:S01]  /*0320*/  IMAD R67, R55, 0x46, RZ ;  /* 0x0000004637437824 */ /* 0x000fe200078e02ff */
[-C--:B------:R-:W-:Y:S01]  /*0330*/  IADD3 R22, P3, R25, R4.reuse, RZ ;  /* 0x0000000419167210 */ /* 0x080fe20007f7e0ff */
[C---:B------:R-:W-:Y:S01]  /*0340*/  IMAD R79, R55.reuse, 0x1a, RZ ;  /* 0x0000001a374f7824 */ /* 0x040fe200078e02ff */
[CC--:B------:R-:W-:Y:S01]  /*0350*/  LEA R18, P1, R55.reuse, R4.reuse, 0x6 ;  /* 0x0000000437127211 */ /* 0x0c0fe200078230ff */
[----:B------:R-:W-:Y:S01]  /*0360*/  IMAD R57, R55, 0x44, RZ ;  /* 0x0000004437397824 */ /* 0x000fe200078e02ff */
[-C--:B------:R-:W-:Y:S01]  /*0370*/  LEA.HI.X.SX32 R13, R13, R5.reuse, 0x1, P2 ;  /* 0x000000050d0d7211 */ /* 0x080fe200010f0eff */
[----:B------:R-:W-:Y:S01]  /*0380*/  IMAD R39, R55, 0xb, RZ ;  /* 0x0000000b37277824 */ /* 0x000fe200078e02ff */
[-C--:B------:R-:W-:Y:S01]  /*0390*/  IADD3 R20, P2, R23, R4.reuse, RZ ;  /* 0x0000000417147210 */ /* 0x080fe20007f5e0ff */
[----:B------:R-:W-:Y:S01]  /*03a0*/  IMAD R85, R55, 0x1e, RZ ;  /* 0x0000001e37557824 */ /* 0x000fe200078e02ff */
[-C--:B------:R-:W-:Y:S01]  /*03b0*/  IADD3 R6, P0, R21, R4.reuse, RZ ;  /* 0x0000000415067210 */ /* 0x080fe20007f1e0ff */
[----:B------:R-:W-:Y:S01]  /*03c0*/  IMAD R91, R55, 0x22, RZ ;  /* 0x00000022375b7824 */ /* 0x000fe200078e02ff */
[-C--:B------:R-:W-:Y:S01]  /*03d0*/  LEA.HI.X.SX32 R23, R23, R5.reuse, 0x1, P3 ;  /* 0x0000000517177211 */ /* 0x080fe200018f0eff */
[----:B------:R-:W-:Y:S01]  /*03e0*/  IMAD R41, R55, 0xd, RZ ;  /* 0x0000000d37297824 */ /* 0x000fe200078e02ff */
[-C--:B------:R-:W-:Y:S01]  /*03f0*/  IADD3 R28, P3, R11, R4.reuse, RZ ;  /* 0x000000040b1c7210 */ /* 0x080fe20007f7e0ff */
        /* <DEDUP_REMOVED lines=9> */
[-C--:B------:R-:W-:Y:S01]  /*0490*/  LEA.HI.X.SX32 R7, R29, R5.reuse, 0x1, P0 ;  /* 0x000000051d077211 */ /* 0x080fe200000f0eff */
        /* <DEDUP_REMOVED lines=14> */
[C---:B------:R-:W-:Y:S01]  /*0580*/  IMAD R131, R55.reuse, 0x36, RZ ;  /* 0x0000003637837824 */ /* 0x040fe200078e02ff */
[C---:B------:R-:W-:Y:S01]  /*0590*/  SHF.L.U32 R3, R55.reuse, 0x1, RZ ;  /* 0x0000000137037819 */ /* 0x040fe200000006ff */
        /* <DEDUP_REMOVED lines=21> */
[-C--:B------:R-:W-:Y:S01]  /*06f0*/  LEA.HI.X.SX32 R11, R51, R5.reuse, 0x1, P6 ;  /* 0x00000005330b7211 */ /* 0x080fe200030f0eff */
[C---:B------:R-:W-:Y:S01]  /*0700*/  IMAD R149, R55.reuse, 0x52, RZ ;  /* 0x0000005237957824 */ /* 0x040fe200078e02ff */
[CC--:B------:R-:W-:Y:S01]  /*0710*/  LEA R68, P6, R55.reuse, R4.reuse, 0x2 ;  /* 0x0000000437447211 */ /* 0x0c0fe200078c10ff */
        /* <DEDUP_REMOVED lines=8> */
[C---:B------:R-:W-:Y:S01]  /*07a0*/  IMAD R113, R55.reuse, 0x2d, RZ ;  /* 0x0000002d37717824 */ /* 0x040fe200078e02ff */
[CC--:B------:R-:W-:Y:S01]  /*07b0*/  LEA R66, P4, R55.reuse, R4.reuse, 0x3 ;  /* 0x0000000437427211 */ /* 0x0c0fe200078818ff */
[C---:B------:R-:W-:Y:S01]  /*07c0*/  IMAD R157, R55.reuse, 0x5a, RZ ;  /* 0x0000005a379d7824 */ /* 0x040fe200078e02ff */
[CC--:B------:R-:W-:Y:S01]  /*07d0*/  LEA.HI.X.SX32 R71, R55.reuse, R5.reuse, 0x1, P5 ;  /* 0x0000000537477211 */ /* 0x0c0fe200028f0eff */
        /* <DEDUP_REMOVED lines=45> */
[----:B------:R-:W-:Y:S01]  /*0ab0*/  LEA.HI.X.SX32 R55, R41, R5, 0x1, P4 ;  /* 0x0000000529377211 */ /* 0x000fe200020f0eff */
[----:B------:R-:W2:Y:S01]  /*0ac0*/  LDG.E.U16 R12, [R12.64] ;  /* 0x000000040c0c7981 */ /* 0x000ea2000c1e1500 */
[----:B------:R-:W-:-:S02]  /*0ad0*/  IADD3 R58, P4, R95, R4, RZ ;  /* 0x000000045f3a7210 */ /* 0x000fc40007f9e0ff */
[-C--:B------:R-:W-:Y:S01]  /*0ae0*/  LEA.HI.X.SX32 R41, R95, R5.reuse, 0x1, P3 ;  /* 0x000000055f297211 */ /* 0x080fe200018f0eff */
[----:B------:R-:W3:Y:S01]  /*0af0*/  LDG.E.U16 R16, [R16.64] ;  /* 0x0000000410107981 */ /* 0x000ee2000c1e1500 */
[-C--:B------:R-:W-:Y:S02]  /*0b00*/  LEA.HI.X.SX32 R59, R61, R5.reuse, 0x1, P4 ;  /* 0x000000053d3b7211 */ /* 0x080fe400020f0eff */
[-C--:B------:R-:W-:Y:S01]  /*0b10*/  IADD3 R64, P4, R111, R4.reuse, RZ ;  /* 0x000000046f407210 */ /* 0x080fe20007f9e0ff */
[----:B------:R-:W4:Y:S01]  /*0b20*/  LDG.E.U16 R18, [R18.64] ;  /* 0x0000000412127981 */ /* 0x000f22000c1e1500 */
[-C--:B------:R-:W-:Y:S02]  /*0b30*/  LEA.HI.X.SX32 R61, R63, R5.reuse, 0x1, P5 ;  /* 0x000000053f3d7211 */ /* 0x080fe400028f0eff */
[----:B------:R-:W-:Y:S01]  /*0b40*/  IADD3 R72, P5, R115, R4, RZ ;  /* 0x0000000473487210 */ /* 0x000fe20007fbe0ff */
[----:B------:R0:W5:Y:S01]  /*0b50*/  LDG.E.U16 R6, [R6.64] ;  /* 0x0000000406067981 */ /* 0x000162000c1e1500 */
[----:B------:R-:W-:-:S02]  /*0b60*/  LEA.HI.X.SX32 R63, R65, R5, 0x1, P6 ;  /* 0x00000005413f7211 */ /* 0x000fc400030f0eff */
[-C--:B------:R-:W-:Y:S01]  /*0b70*/  IADD3 R74, P6, R121, R4.reuse, RZ ;  /* 0x00000004794a7210 */ /* 0x080fe20007fde0ff */
[----:B------:R-:W5:Y:S01]  /*0b80*/  LDG.E.U16 R36, [R36.64] ;  /* 0x0000000424247981 */ /* 0x000f62000c1e1500 */
[-C--:B------:R-:W-:Y:S02]  /*0b90*/  LEA.HI.X.SX32 R65, R73, R5.reuse, 0x1, P4 ;  /* 0x0000000549417211 */ /* 0x080fe400020f0eff */
[-C--:B------:R-:W-:Y:S01]  /*0ba0*/  IADD3 R76, P4, R127, R4.reuse, RZ ;  /* 0x000000047f4c7210 */ /* 0x080fe20007f9e0ff */
[----:B------:R1:W5:Y:S01]  /*0bb0*/  LDG.E.U16 R8, [R8.64] ;  /* 0x0000000408087981 */ /* 0x000362000c1e1500 */
[-C--:B------:R-:W-:Y:S02]  /*0bc0*/  LEA.HI.X.SX32 R73, R75, R5.reuse, 0x1, P5 ;  /* 0x000000054b497211 */ /* 0x080fe400028f0eff */
[----:B------:R-:W-:Y:S01]  /*0bd0*/  IADD3 R78, P5, R131, R4, RZ ;  /* 0x00000004834e7210 */ /* 0x000fe20007fbe0ff */
[----:B------:R-:W5:Y:S01]  /*0be0*/  LDG.E.U16 R10, [R10.64] ;  /* 0x000000040a0a7981 */ /* 0x000f62000c1e1500 */
[----:B------:R-:W-:-:S02]  /*0bf0*/  LEA.HI.X.SX32 R75, R77, R5, 0x1, P6 ;  /* 0x000000054d4b7211 */ /* 0x000fc400030f0eff */
[-C--:B------:R-:W-:Y:S01]  /*0c00*/  IADD3 R80, P6, R137, R4.reuse, RZ ;  /* 0x0000000489507210 */ /* 0x080fe20007fde0ff */
[----:B------:R-:W5:Y:S01]  /*0c10*/  LDG.E.U16 R70, [R70.64] ;  /* 0x0000000446467981 */ /* 0x000f62000c1e1500 */
[-C--:B------:R-:W-:Y:S02]  /*0c20*/  LEA.HI.X.SX32 R77, R79, R5.reuse, 0x1, P4 ;  /* 0x000000054f4d7211 */ /* 0x080fe400020f0eff */
[-C--:B------:R-:W-:Y:S01]  /*0c30*/  IADD3 R82, P4, R141, R4.reuse, RZ ;  /* 0x000000048d527210 */ /* 0x080fe20007f9e0ff */
[----:B------:R-:W5:Y:S01]  /*0c40*/  LDG.E.U16 R52, [R52.64] ;  /* 0x0000000434347981 */ /* 0x000f62000c1e1500 */
        /* <DEDUP_REMOVED lines=18> */
[-C--:B------:R-:W-:Y:S02]  /*0d70*/  IADD3 R94, P3, R155, R4.reuse, RZ ;  /* 0x000000049b5e7210 */ /* 0x080fe40007f7e0ff */
[----:B------:R-:W-:Y:S01]  /*0d80*/  LEA.HI.X.SX32 R89, R99, R5, 0x1, P4 ;  /* 0x0000000563597211 */ /* 0x000fe200020f0eff */
[----:B------:R-:W5:Y:S01]  /*0d90*/  LDG.E.U16 R104, [R104.64] ;  /* 0x0000000468687981 */ /* 0x000f62000c1e1500 */
[----:B------:R-:W-:-:S02]  /*0da0*/  IADD3 R98, P4, R159, R4, RZ ;  /* 0x000000049f627210 */ /* 0x000fc40007f9e0ff */
[-C--:B------:R-:W-:Y:S01]  /*0db0*/  LEA.HI.X.SX32 R91, R101, R5.reuse, 0x1, P5 ;  /* 0x00000005655b7211 */ /* 0x080fe200028f0eff */
        /* <DEDUP_REMOVED lines=17> */
[-C--:B------:R-:W-:Y:S01]  /*0ed0*/  IADD3 R108, P4, R175, R4.reuse, RZ ;  /* 0x00000004af6c7210 */ /* 0x080fe20007f9e0ff */
[----:B------:R-:W5:Y:S01]  /*0ee0*/  LDG.E.U16 R60, [R60.64] ;  /* 0x000000043c3c7981 */ /* 0x000f62000c1e1500 */
[-C--:B------:R-:W-:Y:S02]  /*0ef0*/  LEA.HI.X.SX32 R121, R121, R5.reuse, 0x1, P1 ;  /* 0x0000000579797211 */ /* 0x080fe400008f0eff */
[-C--:B------:R-:W-:Y:S01]  /*0f00*/  LEA.HI.X.SX32 R111, R129, R5.reuse, 0x1, P6 ;  /* 0x00000005816f7211 */ /* 0x080fe200030f0eff */
[----:B------:R-:W5:Y:S01]  /*0f10*/  LDG.E.U16 R78, [R78.64] ;  /* 0x000000044e4e7981 */ /* 0x000f62000c1e1500 */
[----:B------:R-:W-:Y:S02]  /*0f20*/  IADD3 R130, P1, R183, R4, RZ ;  /* 0x00000004b7827210 */ /* 0x000fe40007f3e0ff */
[-C--:B------:R-:W-:Y:S01]  /*0f30*/  LEA.HI.X.SX32 R115, R123, R5.reuse, 0x1, P0 ;  /* 0x000000057b737211 */ /* 0x080fe200000f0eff */
[----:B------:R-:W5:Y:S01]  /*0f40*/  LDG.E.U16 R120, [R120.64] ;  /* 0x0000000478787981 */ /* 0x000f62000c1e1500 */
[----:B------:R-:W-:-:S02]  /*0f50*/  LEA.HI.X.SX32 R129, R135, R5, 0x1, P2 ;  /* 0x0000000587817211 */ /* 0x000fc400010f0eff */
[-C--:B------:R-:W-:Y:S01]  /*0f60*/  IADD3 R126, P0, R185, R4.reuse, RZ ;  /* 0x00000004b97e7210 */ /* 0x080fe20007f1e0ff */
[----:B------:R-:W5:Y:S01]  /*0f70*/  LDG.E.U16 R38, [R38.64] ;  /* 0x0000000426267981 */ /* 0x000f62000c1e1500 */
[-C--:B------:R-:W-:Y:S02]  /*0f80*/  LEA.HI.X.SX32 R113, R127, R5.reuse, 0x1, P3 ;  /* 0x000000057f717211 */ /* 0x080fe400018f0eff */
[-C--:B------:R-:W-:Y:S01]  /*0f90*/  LEA.HI.X.SX32 R103, R117, R5.reuse, 0x1, P5 ;  /* 0x0000000575677211 */ /* 0x080fe200028f0eff */
[----:B------:R-:W5:Y:S01]  /*0fa0*/  LDG.E.U16 R128, [R128.64] ;  /* 0x0000000480807981 */ /* 0x000f62000c1e1500 */
[-C--:B------:R-:W-:Y:S02]  /*0fb0*/  IADD3 R122, P3, R187, R4.reuse, RZ ;  /* 0x00000004bb7a7210 */ /* 0x080fe40007f7e0ff */
[----:B------:R-:W-:Y:S01]  /*0fc0*/  LEA.HI.X.SX32 R109, R131, R5, 0x1, P4 ;  /* 0x00000005836d7211 */ /* 0x000fe200020f0eff */
[----:B------:R-:W5:Y:S01]  /*0fd0*/  LDG.E.U16 R96, [R96.64] ;  /* 0x0000000460607981 */ /* 0x000f62000c1e1500 */
[----:B------:R-:W-:-:S02]  /*0fe0*/  IADD3 R106, P5, R177, R4, RZ ;  /* 0x00000004b16a7210 */ /* 0x000fc40007fbe0ff */
[-C--:B------:R-:W-:Y:S01]  /*0ff0*/  IADD3 R118, P6, R189, R4.reuse, RZ ;  /* 0x00000004bd767210 */ /* 0x080fe20007fde0ff */
[----:B------:R-:W5:Y:S01]  /*1000*/  LDG.E.U16 R114, [R114.64] ;  /* 0x0000000472727981 */ /* 0x000f62000c1e1500 */
[----:B------:R-:W-:Y:S02]  /*1010*/  IADD3 R116, P4, R191, R4, RZ ;  /* 0x00000004bf747210 */ /* 0x000fe40007f9e0ff */
[-C--:B------:R-:W-:Y:S01]  /*1020*/  LEA.HI.X.SX32 R131, R137, R5.reuse, 0x1, P1 ;  /* 0x0000000589837211 */ /* 0x080fe200008f0eff */
[----:B------:R0:W5:Y:S01]  /*1030*/  LDG.E.U16 R4, [R4.64] ;  /* 0x0000000404047981 */ /* 0x000162000c1e1500 */
[-C--:B------:R-:W-:Y:S02]  /*1040*/  LEA.HI.X.SX32 R127, R139, R5.reuse, 0x1, P0 ;  /* 0x000000058b7f7211 */ /* 0x080fe400000f0eff */
[-C--:B------:R-:W-:Y:S01]  /*1050*/  LEA.HI.X.SX32 R123, R141, R5.reuse, 0x1, P3 ;  /* 0x000000058d7b7211 */ /* 0x080fe200018f0eff */
[----:B------:R-:W5:Y:S01]  /*1060*/  LDG.E.U16 R130, [R130.64] ;  /* 0x0000000482827981 */ /* 0x000f62000c1e1500 */
[----:B------:R-:W-:-:S02]  /*1070*/  LEA.HI.X.SX32 R119, R143, R5, 0x1, P6 ;  /* 0x000000058f777211 */ /* 0x000fc400030f0eff */
[-C--:B------:R-:W-:Y:S01]  /*1080*/  LEA.HI.X.SX32 R117, R145, R5.reuse, 0x1, P4 ;  /* 0x0000000591757211 */ /* 0x080fe200020f0eff */
[----:B------:R-:W5:Y:S01]  /*1090*/  LDG.E.U16 R126, [R126.64] ;  /* 0x000000047e7e7981 */ /* 0x000f62000c1e1500 */
[----:B------:R-:W-:-:S03]  /*10a0*/  LEA.HI.X.SX32 R107, R133, R5, 0x1, P5 ;  /* 0x00000005856b7211 */ /* 0x000fc600028f0eff */
[----:B------:R-:W5:Y:S04]  /*10b0*/  LDG.E.U16 R24, [R24.64] ;  /* 0x0000000418187981 */ /* 0x000f68000c1e1500 */
        /* <DEDUP_REMOVED lines=30> */
[----:B------:R-:W5:Y:S01]  /*12a0*/  LDG.E.U16 R106, [R106.64] ;  /* 0x000000046a6a7981 */ /* 0x000f62000c1e1500 */
[----:B0-----:R-:W-:-:S02]  /*12b0*/  MOV R5, 0x1 ;  /* 0x0000000100057802 */ /* 0x001fc40000000f00 */
[----:B------:R-:W-:Y:S02]  /*12c0*/  SHF.L.U32 R3, R174, 0x1, RZ ;  /* 0x00000001ae037819 */ /* 0x000fe400000006ff */
[----:B------:R-:W-:Y:S02]  /*12d0*/  ISETP.LE.AND P0, PT, R5, c[0x0][0x1d0], PT ;  /* 0x0000740005007a0c */ /* 0x000fe40003f03270 */
[C---:B------:R-:W-:Y:S02]  /*12e0*/  LOP3.LUT R5, R3.reuse, 0x10, RZ, 0x3c, !PT ;  /* 0x0000001003057812 */ /* 0x040fe400078e3cff */
[C---:B------:R-:W-:Y:S02]  /*12f0*/  LOP3.LUT R7, R3.reuse, 0x20, RZ, 0x3c, !PT ;  /* 0x0000002003077812 */ /* 0x040fe400078e3cff */
[----:B-1----:R-:W-:Y:S02]  /*1300*/  LOP3.LUT R9, R3, 0x30, RZ, 0x3c, !PT ;  /* 0x0000003003097812 */ /* 0x002fe400078e3cff */
[----:B------:R-:W-:-:S02]  /*1310*/  MOV R168, 0x3f800000 ;  /* 0x3f80000000a87802 */ /* 0x000fc40000000f00 */
[----:B------:R-:W-:Y:S01]  /*1320*/  MOV R144, 0xff800000 ;  /* 0xff80000000907802 */ /* 0x000fe20000000f00 */
[----:B--2---:R-:W-:Y:S04]  /*1330*/  STS.U16 [R3+0x800], R12 ;  /* 0x0008000c03007388 */ /* 0x004fe80000000400 */
[----:B---3--:R-:W-:Y:S04]  /*1340*/  STS.U16 [R3+0x1000], R16 ;  /* 0x0010001003007388 */ /* 0x008fe80000000400 */
[----:B----4-:R-:W-:Y:S04]  /*1350*/  STS.U16 [R3+0x2000], R18 ;  /* 0x0020001203007388 */ /* 0x010fe80000000400 */
[----:B-----5:R-:W-:Y:S04]  /*1360*/  STS.U16 [R3+0x2800], R6 ;  /* 0x0028000603007388 */ /* 0x020fe80000000400 */
[----:B------:R-:W-:Y:S04]  /*1370*/  STS.U16 [R3+0x1800], R36 ;  /* 0x0018002403007388 */ /* 0x000fe80000000400 */
[----:B------:R-:W-:Y:S04]  /*1380*/  STS.U16 [R3+0x3000], R8 ;  /* 0x0030000803007388 */ /* 0x000fe80000000400 */
[----:B------:R-:W-:Y:S01]  /*1390*/  STS.U16 [R3+0x3800], R10 ;  /* 0x0038000a03007388 */ /* 0x000fe20000000400 */
[----:B------:R-:W-:-:S02]  /*13a0*/  MOV R152, 0xff800000 ;  /* 0xff80000000987802 */ /* 0x000fc40000000f00 */
[C---:B------:R-:W-:Y:S02]  /*13b0*/  LOP3.LUT R172, R0.reuse, 0x60, RZ, 0xc0, !PT ;  /* 0x0000006000ac7812 */ /* 0x040fe400078ec0ff */
[C---:B------:R-:W-:Y:S02]  /*13c0*/  SHF.L.U32 R171, R0.reuse, 0x1, RZ ;  /* 0x0000000100ab7819 */ /* 0x040fe400000006ff */
[----:B------:R-:W-:Y:S01]  /*13d0*/  SHF.L.U32 R170, R0, 0x3, RZ ;  /* 0x0000000300aa7819 */ /* 0x000fe200000006ff */
[----:B------:R-:W-:Y:S04]  /*13e0*/  STS.U16 [R3], R4 ;  /* 0x0000000403007388 */ /* 0x000fe80000000400 */
[----:B------:R-:W-:Y:S04]  /*13f0*/  STS.U16 [R5+0x100], R70 ;  /* 0x0001004605007388 */ /* 0x000fe80000000400 */
[----:B------:R-:W-:Y:S04]  /*1400*/  STS.U16 [R5+0x900], R52 ;  /* 0x0009003405007388 */ /* 0x000fe80000000400 */
[----:B------:R-:W-:Y:S04]  /*1410*/  STS.U16 [R5+0x1100], R48 ;  /* 0x0011003005007388 */ /* 0x000fe80000000400 */
[----:B------:R-:W-:Y:S04]  /*1420*/  STS.U16 [R5+0x1900], R74 ;  /* 0x0019004a05007388 */ /* 0x000fe80000000400 */
[----:B------:R-:W-:Y:S04]  /*1430*/  STS.U16 [R5+0x2100], R26 ;  /* 0x0021001a05007388 */ /* 0x000fe80000000400 */
[----:B------:R-:W-:Y:S04]  /*1440*/  STS.U16 [R5+0x2900], R104 ;  /* 0x0029006805007388 */ /* 0x000fe80000000400 */
[----:B------:R-:W-:Y:S04]  /*1450*/  STS.U16 [R5+0x3100], R124 ;  /* 0x0031007c05007388 */ /* 0x000fe80000000400 */
[----:B------:R0:W-:Y:S04]  /*1460*/  STS.U16 [R5+0x3900], R128 ;  /* 0x0039008005007388 */ /* 0x0001e80000000400 */
[----:B------:R-:W-:Y:S01]  /*1470*/  STS.U16 [R7+0x200], R68 ;  /* 0x0002004407007388 */ /* 0x000fe20000000400 */
[----:B0-----:R-:W-:-:S03]  /*1480*/  LOP3.LUT R5, R3, 0x40, RZ, 0x3c, !PT ;  /* 0x0000004003057812 */ /* 0x001fc600078e3cff */
[----:B------:R-:W-:Y:S04]  /*1490*/  STS.U16 [R7+0xa00], R22 ;  /* 0x000a001607007388 */ /* 0x000fe80000000400 */
[----:B------:R-:W-:Y:S04]  /*14a0*/  STS.U16 [R7+0x1200], R58 ;  /* 0x0012003a07007388 */ /* 0x000fe80000000400 */
[----:B------:R-:W-:Y:S04]  /*14b0*/  STS.U16 [R7+0x1a00], R76 ;  /* 0x001a004c07007388 */ /* 0x000fe80000000400 */
[----:B------:R-:W-:Y:S04]  /*14c0*/  STS.U16 [R7+0x2200], R32 ;  /* 0x0022002007007388 */ /* 0x000fe80000000400 */
[----:B------:R-:W-:Y:S04]  /*14d0*/  STS.U16 [R7+0x2a00], R92 ;  /* 0x002a005c07007388 */ /* 0x000fe80000000400 */
[----:B------:R-:W-:Y:S04]  /*14e0*/  STS.U16 [R7+0x3200], R120 ;  /* 0x0032007807007388 */ /* 0x000fe80000000400 */
[----:B------:R0:W-:Y:S04]  /*14f0*/  STS.U16 [R7+0x3a00], R130 ;  /* 0x003a008207007388 */ /* 0x0001e80000000400 */
[----:B------:R-:W-:Y:S04]  /*1500*/  STS.U16 [R9+0x300], R28 ;  /* 0x0003001c09007388 */ /* 0x000fe80000000400 */
[----:B------:R-:W-:Y:S01]  /*1510*/  STS.U16 [R9+0xb00], R56 ;  /* 0x000b003809007388 */ /* 0x000fe20000000400 */
[----:B0-----:R-:W-:-:S03]  /*1520*/  LOP3.LUT R7, R3, 0x50, RZ, 0x3c, !PT ;  /* 0x0000005003077812 */ /* 0x001fc600078e3cff */
        /* <DEDUP_REMOVED lines=31> */
[----:B------:R-:W-:Y:S04]  /*1720*/  STS.U16 [R9+0x3e00], R116 ;  /* 0x003e007409007388 */ /* 0x000fe80000000400 */
[----:B------:R-:W-:Y:S04]  /*1730*/  STS.U16 [R5+0x700], R44 ;  /* 0x0007002c05007388 */ /* 0x000fe80000000400 */
[----:B------:R-:W-:Y:S01]  /*1740*/  STS.U16 [R5+0x3f00], R14 ;  /* 0x003f000e05007388 */ /* 0x000fe20000000400 */
[----:B------:R-:W-:Y:S01]  /*1750*/  MOV R24, 0xff800000 ;  /* 0xff80000000187802 */ /* 0x000fe20000000f00 */
[----:B------:R-:W-:Y:S01]  /*1760*/  CS2R R96, SRZ ;  /* 0x0000000000607805 */ /* 0x000fe2000001ff00 */
[----:B------:R-:W-:Y:S01]  /*1770*/  MOV R3, 0xff800000 ;  /* 0xff80000000037802 */ /* 0x000fe20000000f00 */
[----:B------:R1:W-:Y:S01]  /*1780*/  STS.U16 [R5+0xf00], R50 ;  /* 0x000f003205007388 */ /* 0x0003e20000000400 */
[----:B------:R-:W-:Y:S01]  /*1790*/  MOV R34, 0x3f800000 ;  /* 0x3f80000000227802 */ /* 0x000fe20000000f00 */
[----:B0-----:R-:W-:Y:S01]  /*17a0*/  CS2R R98, SRZ ;  /* 0x0000000000627805 */ /* 0x001fe2000001ff00 */
[----:B------:R-:W-:Y:S01]  /*17b0*/  MOV R32, 0x3f800000 ;  /* 0x3f80000000207802 */ /* 0x000fe20000000f00 */
[----:B------:R-:W-:Y:S01]  /*17c0*/  STS.U16 [R5+0x1700], R72 ;  /* 0x0017004805007388 */ /* 0x000fe20000000400 */
[----:B------:R-:W-:Y:S01]  /*17d0*/  MOV R30, 0x3f800000 ;  /* 0x3f800000001e7802 */ /* 0x000fe20000000f00 */
[----:B------:R-:W-:Y:S01]  /*17e0*/  CS2R R88, SRZ ;  /* 0x0000000000587805 */ /* 0x000fe2000001ff00 */
[----:B------:R-:W-:Y:S01]  /*17f0*/  CS2R R104, SRZ ;  /* 0x0000000000687805 */ /* 0x000fe2000001ff00 */
[----:B------:R-:W-:Y:S01]  /*1800*/  STS.U16 [R5+0x1f00], R84 ;  /* 0x001f005405007388 */ /* 0x000fe20000000400 */
[----:B------:R-:W-:Y:S01]  /*1810*/  CS2R R40, SRZ ;  /* 0x0000000000287805 */ /* 0x000fe2000001ff00 */
[----:B------:R-:W-:Y:S01]  /*1820*/  CS2R R42, SRZ ;  /* 0x00000000002a7805 */ /* 0x000fe2000001ff00 */
[----:B------:R-:W-:Y:S01]  /*1830*/  CS2R R80, SRZ ;  /* 0x0000000000507805 */ /* 0x000fe2000001ff00 */
[----:B------:R0:W-:Y:S01]  /*1840*/  STS.U16 [R5+0x2700], R90 ;  /* 0x0027005a05007388 */ /* 0x0001e20000000400 */
[----:B------:R-:W-:Y:S01]  /*1850*/  CS2R R82, SRZ ;  /* 0x0000000000527805 */ /* 0x000fe2000001ff00 */
[----:B------:R-:W-:Y:S01]  /*1860*/  CS2R R48, SRZ ;  /* 0x0000000000307805 */ /* 0x000fe2000001ff00 */
[----:B-1----:R-:W-:Y:S01]  /*1870*/  CS2R R50, SRZ ;  /* 0x0000000000327805 */ /* 0x002fe2000001ff00 */
[----:B------:R1:W-:Y:S01]  /*1880*/  STS.U16 [R5+0x2f00], R102 ;  /* 0x002f006605007388 */ /* 0x0003e20000000400 */
[----:B------:R-:W-:Y:S01]  /*1890*/  CS2R R100, SRZ ;  /* 0x0000000000647805 */ /* 0x000fe2000001ff00 */
[----:B------:R-:W-:Y:S01]  /*18a0*/  CS2R R56, SRZ ;  /* 0x0000000000387805 */ /* 0x000fe2000001ff00 */
[----:B------:R-:W-:Y:S01]  /*18b0*/  CS2R R58, SRZ ;  /* 0x00000000003a7805 */ /* 0x000fe2000001ff00 */
[----:B------:R2:W-:Y:S01]  /*18c0*/  STS.U16 [R5+0x3700], R106 ;  /* 0x0037006a05007388 */ /* 0x0005e20000000400 */
[----:B------:R-:W-:Y:S01]  /*18d0*/  CS2R R64, SRZ ;  /* 0x0000000000407805 */ /* 0x000fe2000001ff00 */
[----:B0-----:R-:W-:Y:S01]  /*18e0*/  CS2R R90, SRZ ;  /* 0x00000000005a7805 */ /* 0x001fe2000001ff00 */
[----:B------:R-:W-:Y:S01]  /*18f0*/  CS2R R66, SRZ ;  /* 0x0000000000427805 */ /* 0x000fe2000001ff00 */
[----:B------:R-:W-:Y:S01]  /*1900*/  CS2R R112, SRZ ;  /* 0x0000000000707805 */ /* 0x000fe2000001ff00 */
[----:B------:R-:W-:Y:S01]  /*1910*/  CS2R R114, SRZ ;  /* 0x0000000000727805 */ /* 0x000fe2000001ff00 */
[----:B-1----:R-:W-:Y:S01]  /*1920*/  CS2R R102, SRZ ;  /* 0x0000000000667805 */ /* 0x002fe2000001ff00 */
[----:B------:R-:W-:Y:S01]  /*1930*/  CS2R R84, SRZ ;  /* 0x0000000000547805 */ /* 0x000fe2000001ff00 */
[----:B------:R-:W-:Y:S01]  /*1940*/  CS2R R86, SRZ ;  /* 0x0000000000567805 */ /* 0x000fe2000001ff00 */
[----:B------:R-:W-:Y:S01]  /*1950*/  CS2R R60, SRZ ;  /* 0x00000000003c7805 */ /* 0x000fe2000001ff00 */
[----:B--2---:R-:W-:Y:S01]  /*1960*/  CS2R R106, SRZ ;  /* 0x00000000006a7805 */ /* 0x004fe2000001ff00 */
[----:B------:R-:W-:Y:S01]  /*1970*/  CS2R R62, SRZ ;  /* 0x00000000003e7805 */ /* 0x000fe2000001ff00 */
        /* <DEDUP_REMOVED lines=8> */
[----:B------:R-:W-:Y:S05]  /*1a00*/  @!P0 BRA `(.L_x_0) ;  /* 0x00002be000008947 */ /* 0x000fea0003800000 */
[C---:B------:R-:W-:Y:S01]  /*1a10*/  LOP3.LUT R18, R0.reuse, 0x7, RZ, 0xc0, !PT ;  /* 0x0000000700127812 */ /* 0x040fe200078ec0ff */
[----:B------:R-:W-:Y:S01]  /*1a20*/  CS2R R96, SRZ ;  /* 0x0000000000607805 */ /* 0x000fe2000001ff00 */
[----:B------:R-:W-:Y:S01]  /*1a30*/  LOP3.LUT R3, R171, 0x10, RZ, 0xc0, !PT ;  /* 0x00000010ab037812 */ /* 0x000fe200078ec0ff */
[----:B------:R-:W-:Y:S01]  /*1a40*/  CS2R R98, SRZ ;  /* 0x0000000000627805 */ /* 0x000fe2000001ff00 */
[----:B------:R-:W-:Y:S01]  /*1a50*/  LOP3.LUT P0, RZ, R0, 0x40, RZ, 0xc0, !PT ;  /* 0x0000004000ff7812 */ /* 0x000fe2000780c0ff */
[----:B------:R-:W-:Y:S01]  /*1a60*/  IMAD R6, R18, 0x110, RZ ;  /* 0x0000011012067824 */ /* 0x000fe200078e02ff */
[--C-:B------:R-:W-:Y:S01]  /*1a70*/  LOP3.LUT R7, R3, 0x60, R0.reuse, 0xf8, !PT ;  /* 0x0000006003077812 */ /* 0x100fe200078ef800 */
[----:B------:R-:W-:Y:S01]  /*1a80*/  IMAD R3, R2, c[0x0][0x1a0], RZ ;  /* 0x0000680002037a24 */ /* 0x000fe200078e02ff */
[----:B------:R-:W-:Y:S01]  /*1a90*/  LOP3.LUT R5, R0, 0x3f, RZ, 0xc0, !PT ;  /* 0x0000003f00057812 */ /* 0x000fe200078ec0ff */
[----:B------:R-:W-:Y:S01]  /*1aa0*/  CS2R R88, SRZ ;  /* 0x0000000000587805 */ /* 0x000fe2000001ff00 */
[----:B------:R-:W-:Y:S01]  /*1ab0*/  LOP3.LUT R14, R6, R7, RZ, 0x3c, !PT ;  /* 0x00000007060e7212 */ /* 0x000fe200078e3cff */
[----:B------:R-:W-:Y:S01]  /*1ac0*/  CS2R R90, SRZ ;  /* 0x00000000005a7805 */ /* 0x000fe2000001ff00 */
[--C-:B------:R-:W-:Y:S01]  /*1ad0*/  SHF.R.U32.HI R7, RZ, 0x6, R0.reuse ;  /* 0x00000006ff077819 */ /* 0x100fe20000011600 */
[C---:B------:R-:W-:Y:S01]  /*1ae0*/  IMAD R6, R5.reuse, c[0x0][0x1a8], RZ ;  /* 0x00006a0005067a24 */ /* 0x040fe200078e02ff */
[----:B------:R-:W-:Y:S01]  /*1af0*/  SHF.L.U32 R169, R5, 0x1, RZ ;  /* 0x0000000105a97819 */ /* 0x000fe200000006ff */
[----:B------:R-:W-:Y:S01]  /*1b00*/  CS2R R104, SRZ ;  /* 0x0000000000687805 */ /* 0x000fe2000001ff00 */
[----:B------:R-:W-:Y:S01]  /*1b10*/  SEL R4, RZ, 0x90, !P0 ;  /* 0x00000090ff047807 */ /* 0x000fe20004000000 */
[----:B------:R-:W-:Y:S01]  /*1b20*/  CS2R R106, SRZ ;  /* 0x00000000006a7805 */ /* 0x000fe2000001ff00 */
[----:B------:R-:W-:Y:S01]  /*1b30*/  LOP3.LUT R8, R0, 0x1f, RZ, 0xc0, !PT ;  /* 0x0000001f00087812 */ /* 0x000fe200078ec0ff */
[----:B------:R-:W-:Y:S01]  /*1b40*/  CS2R R40, SRZ ;  /* 0x0000000000287805 */ /* 0x000fe2000001ff00 */
[----:B------:R-:W-:Y:S01]  /*1b50*/  SGXT.U32 R7, R7, 0x1 ;  /* 0x000000010707781a */ /* 0x000fe20000000000 */
[----:B------:R-:W-:Y:S01]  /*1b60*/  CS2R R42, SRZ ;  /* 0x00000000002a7805 */ /* 0x000fe2000001ff00 */
[----:B------:R-:W-:Y:S01]  /*1b70*/  LOP3.LUT R169, R4, R169, RZ, 0x3c, !PT ;  /* 0x000000a904a97212 */ /* 0x000fe200078e3cff */
[----:B------:R-:W-:Y:S01]  /*1b80*/  IMAD R4, R2, c[0x0][0x1b0], RZ ;  /* 0x00006c0002047a24 */ /* 0x000fe200078e02ff */
[----:B------:R-:W-:Y:S01]  /*1b90*/  SHF.L.U32 R5, R3, 0x1, RZ ;  /* 0x0000000103057819 */ /* 0x000fe200000006ff */
[----:B------:R-:W-:Y:S01]  /*1ba0*/  IMAD R12, R8, c[0x0][0x1b4], RZ ;  /* 0x00006d00080c7a24 */ /* 0x000fe200078e02ff */
[C---:B------:R-:W-:Y:S01]  /*1bb0*/  SHF.L.U32 R8, R6.reuse, 0x1, RZ ;  /* 0x0000000106087819 */ /* 0x040fe200000006ff */
[----:B------:R-:W-:Y:S01]  /*1bc0*/  IMAD R7, R7, c[0x0][0x1a4], RZ ;  /* 0x0000690007077a24 */ /* 0x000fe200078e02ff */
[----:B------:R-:W-:Y:S01]  /*1bd0*/  MOV R21, c[0x0][0x1a4] ;  /* 0x0000690000157a02 */ /* 0x000fe20000000f00 */
[----:B------:R-:W-:Y:S01]  /*1be0*/  IMAD.HI R6, R6, 0x2, RZ ;  /* 0x0000000206067827 */ /* 0x000fe200078e02ff */
[----:B------:R-:W-:Y:S01]  /*1bf0*/  SHF.L.U32 R11, R0, 0x7, RZ ;  /* 0x00000007000b7819 */ /* 0x000fe200000006ff */
[----:B------:R-:W-:Y:S01]  /*1c00*/  CS2R R80, SRZ ;  /* 0x0000000000507805 */ /* 0x000fe2000001ff00 */
[----:B------:R-:W-:Y:S01]  /*1c10*/  SHF.L.U32 R9, R4, 0x1, RZ ;  /* 0x0000000104097819 */ /* 0x000fe200000006ff */
[----:B------:R-:W-:Y:S01]  /*1c20*/  CS2R R82, SRZ ;  /* 0x0000000000527805 */ /* 0x000fe2000001ff00 */
[C---:B------:R-:W-:Y:S01]  /*1c30*/  SHF.L.U32 R10, R12.reuse, 0x1, RZ ;  /* 0x000000010c0a7819 */ /* 0x040fe200000006ff */
[----:B------:R-:W-:Y:S01]  /*1c40*/  IMAD.HI R12, R12, 0x2, RZ ;  /* 0x000000020c0c7827 */ /* 0x000fe200078e02ff */
[----:B------:R-:W-:Y:S01]  /*1c50*/  IADD3 R208, P0, P1, R8, c[0x0][0x168], R5 ;  /* 0x00005a0008d07a10 */ /* 0x000fe2000791e005 */
[----:B------:R-:W-:Y:S01]  /*1c60*/  CS2R R48, SRZ ;  /* 0x0000000000307805 */ /* 0x000fe2000001ff00 */
[----:B------:R-:W-:Y:S01]  /*1c70*/  LEA R8, R21, R7, 0x1 ;  /* 0x0000000715087211 */ /* 0x000fe200078e08ff */
[----:B------:R-:W-:Y:S01]  /*1c80*/  IMAD.HI R5, R3, 0x2, RZ ;  /* 0x0000000203057827 */ /* 0x000fe200078e02ff */
[----:B------:R-:W-:Y:S01]  /*1c90*/  LOP3.LUT R11, R11, 0x800, RZ, 0xc0, !PT ;  /* 0x000008000b0b7812 */ /* 0x000fe200078ec0ff */
[----:B------:R-:W-:Y:S01]  /*1ca0*/  CS2R R50, SRZ ;  /* 0x0000000000327805 */ /* 0x000fe2000001ff00 */
[----:B------:R-:W-:Y:S01]  /*1cb0*/  SHF.R.U32.HI R13, RZ, 0x5, R0 ;  /* 0x00000005ff0d7819 */ /* 0x000fe20000011600 */
[----:B------:R-:W-:Y:S01]  /*1cc0*/  CS2R R100, SRZ ;  /* 0x0000000000647805 */ /* 0x000fe2000001ff00 */
[----:B------:R-:W-:Y:S01]  /*1cd0*/  IADD3 R176, P2, P3, R10, c[0x0][0x170], R9 ;  /* 0x00005c000ab07a10 */ /* 0x000fe20007b5e009 */
[----:B------:R-:W-:Y:S01]  /*1ce0*/  CS2R R102, SRZ ;  /* 0x0000000000667805 */ /* 0x000fe2000001ff00 */
[----:B------:R-:W-:Y:S01]  /*1cf0*/  LEA R10, R21, R8, 0x1 ;  /* 0x00000008150a7211 */ /* 0x000fe200078e08ff */
[----:B------:R-:W-:Y:S01]  /*1d00*/  CS2R R56, SRZ ;  /* 0x0000000000387805 */ /* 0x000fe2000001ff00 */
[----:B------:R-:W-:Y:S01]  /*1d10*/  IADD3 R9, R11, R14, RZ ;  /* 0x0000000e0b097210 */ /* 0x000fe20007ffe0ff */
[----:B------:R-:W-:Y:S01]  /*1d20*/  IMAD.HI R11, R4, 0x2, RZ ;  /* 0x00000002040b7827 */ /* 0x000fe200078e02ff */
[----:B------:R-:W-:Y:S01]  /*1d30*/  SGXT.U32 R3, R13, 0x2 ;  /* 0x000000020d03781a */ /* 0x000fe20000000000 */
[----:B------:R-:W-:Y:S01]  /*1d40*/  CS2R R58, SRZ ;  /* 0x00000000003a7805 */ /* 0x000fe2000001ff00 */
[----:B------:R-:W-:Y:S01]  /*1d50*/  LEA R4, R21, R10, 0x1 ;  /* 0x0000000a15047211 */ /* 0x000fe200078e08ff */
[----:B------:R-:W-:Y:S01]  /*1d60*/  CS2R R64, SRZ ;  /* 0x0000000000407805 */ /* 0x000fe2000001ff00 */
[----:B------:R-:W-:Y:S01]  /*1d70*/  IADD3.X R19, R6, c[0x0][0x16c], R5, P0, P1 ;  /* 0x00005b0006137a10 */ /* 0x000fe200007e2405 */
[----:B------:R-:W-:Y:S01]  /*1d80*/  IMAD R13, R3, c[0x0][0x1b8], RZ ;  /* 0x00006e00030d7a24 */ /* 0x000fe200078e02ff */
[----:B------:R-:W-:Y:S01]  /*1d90*/  LEA R3, R21, R4, 0x1 ;  /* 0x0000000415037211 */ /* 0x000fe200078e08ff */
[----:B------:R-:W-:Y:S01]  /*1da0*/  CS2R R66, SRZ ;  /* 0x0000000000427805 */ /* 0x000fe2000001ff00 */
[-C--:B------:R-:W-:Y:S01]  /*1db0*/  LEA R238, P0, R7, R208.reuse, 0x1 ;  /* 0x000000d007ee7211 */ /* 0x080fe200078008ff */
[----:B------:R-:W-:Y:S01]  /*1dc0*/  CS2R R112, SRZ ;  /* 0x0000000000707805 */ /* 0x000fe2000001ff00 */
[C---:B------:R-:W-:Y:S01]  /*1dd0*/  LEA R5, R21.reuse, R3, 0x1 ;  /* 0x0000000315057211 */ /* 0x040fe200078e08ff */
[----:B------:R-:W-:Y:S01]  /*1de0*/  CS2R R114, SRZ ;  /* 0x0000000000727805 */ /* 0x000fe2000001ff00 */
[C---:B------:R-:W-:Y:S01]  /*1df0*/  LEA R236, P1, R8.reuse, R208, 0x1 ;  /* 0x000000d008ec7211 */ /* 0x040fe200078208ff */
[----:B------:R-:W-:Y:S01]  /*1e00*/  CS2R R84, SRZ ;  /* 0x0000000000547805 */ /* 0x000fe2000001ff00 */
[----:B------:R-:W-:Y:S01]  /*1e10*/  LEA R6, R21, R5, 0x1 ;  /* 0x0000000515067211 */ /* 0x000fe200078e08ff */
[----:B------:R-:W-:Y:S01]  /*1e20*/  CS2R R86, SRZ ;  /* 0x0000000000567805 */ /* 0x000fe2000001ff00 */
[-C--:B------:R-:W-:Y:S01]  /*1e30*/  LEA.HI.X.SX32 R239, R7, R19.reuse, 0x1, P0 ;  /* 0x0000001307ef7211 */ /* 0x080fe200000f0eff */
[----:B------:R-:W-:Y:S01]  /*1e40*/  CS2R R60, SRZ ;  /* 0x00000000003c7805 */ /* 0x000fe2000001ff00 */
[C---:B------:R-:W-:Y:S01]  /*1e50*/  LEA R7, R21.reuse, R6, 0x1 ;  /* 0x0000000615077211 */ /* 0x040fe200078e08ff */
[----:B------:R-:W-:Y:S01]  /*1e60*/  CS2R R62, SRZ ;  /* 0x00000000003e7805 */ /* 0x000fe2000001ff00 */
[----:B------:R-:W-:Y:S01]  /*1e70*/  LEA.HI.X.SX32 R237, R8, R19, 0x1, P1 ;  /* 0x0000001308ed7211 */ /* 0x000fe200008f0eff */
[----:B------:R-:W-:Y:S01]  /*1e80*/  CS2R R116, SRZ ;  /* 0x0000000000747805 */ /* 0x000fe2000001ff00 */
[-C--:B------:R-:W-:Y:S01]  /*1e90*/  LEA R232, P1, R4, R208.reuse, 0x1 ;  /* 0x000000d004e87211 */ /* 0x080fe200078208ff */
[----:B------:R-:W-:Y:S01]  /*1ea0*/  CS2R R118, SRZ ;  /* 0x0000000000767805 */ /* 0x000fe2000001ff00 */
[C---:B------:R-:W-:Y:S01]  /*1eb0*/  LEA R8, R21.reuse, R7, 0x1 ;  /* 0x0000000715087211 */ /* 0x040fe200078e08ff */
[----:B------:R-:W-:Y:S01]  /*1ec0*/  CS2R R92, SRZ ;  /* 0x00000000005c7805 */ /* 0x000fe2000001ff00 */
[----:B------:R-:W-:Y:S01]  /*1ed0*/  LEA R234, P0, R10, R208, 0x1 ;  /* 0x000000d00aea7211 */ /* 0x000fe200078008ff */
[----:B------:R-:W-:Y:S01]  /*1ee0*/  CS2R R94, SRZ ;  /* 0x00000000005e7805 */ /* 0x000fe2000001ff00 */
[-C--:B------:R-:W-:Y:S01]  /*1ef0*/  LEA.HI.X.SX32 R233, R4, R19.reuse, 0x1, P1 ;  /* 0x0000001304e97211 */ /* 0x080fe200008f0eff */
[----:B------:R-:W-:Y:S01]  /*1f00*/  CS2R R68, SRZ ;  /* 0x0000000000447805 */ /* 0x000fe2000001ff00 */
[----:B------:R-:W-:Y:S01]  /*1f10*/  LEA R4, R21, R8, 0x1 ;  /* 0x0000000815047211 */ /* 0x000fe200078e08ff */
[----:B------:R-:W-:Y:S01]  /*1f20*/  CS2R R70, SRZ ;  /* 0x0000000000467805 */ /* 0x000fe2000001ff00 */
[----:B------:R-:W-:Y:S01]  /*1f30*/  LEA.HI.X.SX32 R235, R10, R19, 0x1, P0 ;  /* 0x000000130aeb7211 */ /* 0x000fe200000f0eff */
[----:B------:R-:W-:Y:S01]  /*1f40*/  CS2R R72, SRZ ;  /* 0x0000000000487805 */ /* 0x000fe2000001ff00 */
[----:B------:R-:W-:Y:S01]  /*1f50*/  LEA R230, P0, R3, R208, 0x1 ;  /* 0x000000d003e67211 */ /* 0x000fe200078008ff */
[----:B------:R-:W-:Y:S01]  /*1f60*/  CS2R R74, SRZ ;  /* 0x00000000004a7805 */ /* 0x000fe2000001ff00 */
[----:B------:R-:W-:-:S02]  /*1f70*/  LEA R10, R21, R4, 0x1 ;  /* 0x00000004150a7211 */ /* 0x000fc400078e08ff */
[----:B------:R-:W-:Y:S02]  /*1f80*/  MOV R22, c[0x0][0x1b8] ;  /* 0x00006e0000167a02 */ /* 0x000fe40000000f00 */
[----:B------:R-:W-:Y:S02]  /*1f90*/  LEA R228, P1, R5, R208, 0x1 ;  /* 0x000000d005e47211 */ /* 0x000fe400078208ff */
[----:B------:R-:W-:Y:S02]  /*1fa0*/  LEA.HI.X.SX32 R231, R3, R19, 0x1, P0 ;  /* 0x0000001303e77211 */ /* 0x000fe400000f0eff */
[----:B------:R-:W-:Y:S02]  /*1fb0*/  IADD3.X R20, R12, c[0x0][0x174], R11, P2, P3 ;  /* 0x00005d000c147a10 */ /* 0x000fe400017e640b */
[----:B------:R-:W-:Y:S02]  /*1fc0*/  LEA R3, R21, R10, 0x1 ;  /* 0x0000000a15037211 */ /* 0x000fe400078e08ff */
[----:B------:R-:W-:-:S02]  /*1fd0*/  LEA R11, R22, R13, 0x2 ;  /* 0x0000000d160b7211 */ /* 0x000fc400078e10ff */
[----:B------:R-:W-:Y:S02]  /*1fe0*/  LEA.HI.X.SX32 R229, R5, R19, 0x1, P1 ;  /* 0x0000001305e57211 */ /* 0x000fe400008f0eff */
[-C--:B------:R-:W-:Y:S02]  /*1ff0*/  LEA R226, P0, R6, R208.reuse, 0x1 ;  /* 0x000000d006e27211 */ /* 0x080fe400078008ff */
[----:B------:R-:W-:Y:S02]  /*2000*/  LEA R5, R21, R3, 0x1 ;  /* 0x0000000315057211 */ /* 0x000fe400078e08ff */
[----:B------:R-:W-:Y:S02]  /*2010*/  LEA R12, R22, R11, 0x2 ;  /* 0x0000000b160c7211 */ /* 0x000fe400078e10ff */
[-C--:B------:R-:W-:Y:S02]  /*2020*/  LEA R222, P2, R8, R208.reuse, 0x1 ;  /* 0x000000d008de7211 */ /* 0x080fe400078408ff */
[----:B------:R-:W-:-:S02]  /*2030*/  LEA R224, P1, R7, R208, 0x1 ;  /* 0x000000d007e07211 */ /* 0x000fc400078208ff */
[----:B------:R-:W-:Y:S02]  /*2040*/  LEA.HI.X.SX32 R227, R6, R19, 0x1, P0 ;  /* 0x0000001306e37211 */ /* 0x000fe400000f0eff */
[----:B------:R-:W-:Y:S02]  /*2050*/  LEA R6, R21, R5, 0x1 ;  /* 0x0000000515067211 */ /* 0x000fe400078e08ff */
[----:B------:R-:W-:Y:S02]  /*2060*/  LEA R14, R22, R12, 0x2 ;  /* 0x0000000c160e7211 */ /* 0x000fe400078e10ff */
[-C--:B------:R-:W-:Y:S02]  /*2070*/  LEA.HI.X.SX32 R223, R8, R19.reuse, 0x1, P2 ;  /* 0x0000001308df7211 */ /* 0x080fe400010f0eff */
[----:B------:R-:W-:Y:S02]  /*2080*/  LEA.HI.X.SX32 R225, R7, R19, 0x1, P1 ;  /* 0x0000001307e17211 */ /* 0x000fe400008f0eff */
[----:B------:R-:W-:-:S02]  /*2090*/  LEA R216, P2, R3, R208, 0x1 ;  /* 0x000000d003d87211 */ /* 0x000fc400078408ff */
[----:B------:R-:W-:Y:S02]  /*20a0*/  LEA R7, R21, R6, 0x1 ;  /* 0x0000000615077211 */ /* 0x000fe400078e08ff */
[----:B------:R-:W-:Y:S02]  /*20b0*/  LEA R15, R22, R14, 0x2 ;  /* 0x0000000e160f7211 */ /* 0x000fe400078e10ff */
[-C--:B------:R-:W-:Y:S02]  /*20c0*/  LEA R220, P0, R4, R208.reuse, 0x1 ;  /* 0x000000d004dc7211 */ /* 0x080fe400078008ff */
[----:B------:R-:W-:Y:S02]  /*20d0*/  LEA R218, P1, R10, R208, 0x1 ;  /* 0x000000d00ada7211 */ /* 0x000fe400078208ff */
[----:B------:R-:W-:Y:S02]  /*20e0*/  LEA.HI.X.SX32 R217, R3, R19, 0x1, P2 ;  /* 0x0000001303d97211 */ /* 0x000fe400010f0eff */
[----:B------:R-:W-:-:S02]  /*20f0*/  LEA R3, R21, R7, 0x1 ;  /* 0x0000000715037211 */ /* 0x000fc400078e08ff */
[----:B------:R-:W-:Y:S02]  /*2100*/  LEA R16, R22, R15, 0x2 ;  /* 0x0000000f16107211 */ /* 0x000fe400078e10ff */
[-C--:B------:R-:W-:Y:S02]  /*2110*/  LEA.HI.X.SX32 R221, R4, R19.reuse, 0x1, P0 ;  /* 0x0000001304dd7211 */ /* 0x080fe400000f0eff */
[----:B------:R-:W-:Y:S02]  /*2120*/  LEA.HI.X.SX32 R219, R10, R19, 0x1, P1 ;  /* 0x000000130adb7211 */ /* 0x000fe400008f0eff */
[-C--:B------:R-:W-:Y:S02]  /*2130*/  LEA R214, P0, R5, R208.reuse, 0x1 ;  /* 0x000000d005d67211 */ /* 0x080fe400078008ff */
[-C--:B------:R-:W-:Y:S02]  /*2140*/  LEA R212, P1, R6, R208.reuse, 0x1 ;  /* 0x000000d006d47211 */ /* 0x080fe400078208ff */
[----:B------:R-:W-:-:S02]  /*2150*/  LEA R210, P2, R7, R208, 0x1 ;  /* 0x000000d007d27211 */ /* 0x000fc400078408ff */
[C---:B------:R-:W-:Y:S02]  /*2160*/  LEA R208, P3, R3.reuse, R208, 0x1 ;  /* 0x000000d003d07211 */ /* 0x040fe400078608ff */
[C---:B------:R-:W-:Y:S02]  /*2170*/  LEA R17, R22.reuse, R16, 0x2 ;  /* 0x0000001016117211 */ /* 0x040fe400078e10ff */
[----:B------:R-:W-:Y:S02]  /*2180*/  LEA.HI.X.SX32 R209, R3, R19, 0x1, P3 ;  /* 0x0000001303d17211 */ /* 0x000fe400018f0eff */
[C---:B------:R-:W-:Y:S02]  /*2190*/  LEA R3, R22.reuse, R17, 0x2 ;  /* 0x0000001116037211 */ /* 0x040fe400078e10ff */
[----:B------:R-:W-:Y:S02]  /*21a0*/  LEA.HI.X.SX32 R215, R5, R19, 0x1, P0 ;  /* 0x0000001305d77211 */ /* 0x000fe400000f0eff */
[----:B------:R-:W-:-:S02]  /*21b0*/  LEA R4, R22, R3, 0x2 ;  /* 0x0000000316047211 */ /* 0x000fc400078e10ff */
[-C--:B------:R-:W-:Y:S02]  /*21c0*/  LEA.HI.X.SX32 R213, R6, R19.reuse, 0x1, P1 ;  /* 0x0000001306d57211 */ /* 0x080fe400008f0eff */
[----:B------:R-:W-:Y:S02]  /*21d0*/  LEA R5, R22, R4, 0x2 ;  /* 0x0000000416057211 */ /* 0x000fe400078e10ff */
[-C--:B------:R-:W-:Y:S02]  /*21e0*/  LEA R204, P1, R11, R176.reuse, 0x1 ;  /* 0x000000b00bcc7211 */ /* 0x080fe400078208ff */
[----:B------:R-:W-:Y:S02]  /*21f0*/  LEA.HI.X.SX32 R211, R7, R19, 0x1, P2 ;  /* 0x0000001307d37211 */ /* 0x000fe400010f0eff */
[----:B------:R-:W-:Y:S02]  /*2200*/  LEA R202, P2, R12, R176, 0x1 ;  /* 0x000000b00cca7211 */ /* 0x000fe400078408ff */
[----:B------:R-:W-:-:S02]  /*2210*/  LEA R6, R22, R5, 0x2 ;  /* 0x0000000516067211 */ /* 0x000fc400078e10ff */
[----:B------:R-:W-:Y:S02]  /*2220*/  LEA R206, P0, R13, R176, 0x1 ;  /* 0x000000b00dce7211 */ /* 0x000fe400078008ff */
[----:B------:R-:W-:Y:S02]  /*2230*/  LEA.HI.X.SX32 R205, R11, R20, 0x1, P1 ;  /* 0x000000140bcd7211 */ /* 0x000fe400008f0eff */
[----:B------:R-:W-:Y:S02]  /*2240*/  LEA R198, P1, R15, R176, 0x1 ;  /* 0x000000b00fc67211 */ /* 0x000fe400078208ff */
[----:B------:R-:W-:Y:S01]  /*2250*/  LEA.HI.X.SX32 R203, R12, R20, 0x1, P2 ;  /* 0x000000140ccb7211 */ /* 0x000fe200010f0eff */
[----:B------:R-:W-:Y:S01]  /*2260*/  IMAD R12, R18, 0x90, RZ ;  /* 0x00000090120c7824 */ /* 0x000fe200078e02ff */
[----:B------:R-:W-:Y:S02]  /*2270*/  LEA R7, R22, R6, 0x2 ;  /* 0x0000000616077211 */ /* 0x000fe400078e10ff */
[----:B------:R-:W-:-:S02]  /*2280*/  LEA.HI.X.SX32 R207, R13, R20, 0x1, P0 ;  /* 0x000000140dcf7211 */ /* 0x000fc400000f0eff */
[-C--:B------:R-:W-:Y:S02]  /*2290*/  LEA R196, P2, R16, R176.reuse, 0x1 ;  /* 0x000000b010c47211 */ /* 0x080fe400078408ff */
[----:B------:R-:W-:Y:S02]  /*22a0*/  LEA R200, P0, R14, R176, 0x1 ;  /* 0x000000b00ec87211 */ /* 0x000fe400078008ff */
[----:B------:R-:W-:Y:S02]  /*22b0*/  LEA.HI.X.SX32 R199, R15, R20, 0x1, P1 ;  /* 0x000000140fc77211 */ /* 0x000fe400008f0eff */
[----:B------:R-:W-:Y:S02]  /*22c0*/  LEA R192, P1, R3, R176, 0x1 ;  /* 0x000000b003c07211 */ /* 0x000fe400078208ff */
[----:B------:R-:W-:Y:S02]  /*22d0*/  LEA R8, R22, R7, 0x2 ;  /* 0x0000000716087211 */ /* 0x000fe400078e10ff */
[----:B------:R-:W-:-:S02]  /*22e0*/  LEA.HI.X.SX32 R197, R16, R20, 0x1, P2 ;  /* 0x0000001410c57211 */ /* 0x000fc400010f0eff */
[----:B------:R-:W-:Y:S02]  /*22f0*/  LEA.HI.X.SX32 R201, R14, R20, 0x1, P0 ;  /* 0x000000140ec97211 */ /* 0x000fe400000f0eff */
[-C--:B------:R-:W-:Y:S02]  /*2300*/  LEA R190, P2, R4, R176.reuse, 0x1 ;  /* 0x000000b004be7211 */ /* 0x080fe400078408ff */
[----:B------:R-:W-:Y:S02]  /*2310*/  LEA R194, P0, R17, R176, 0x1 ;  /* 0x000000b011c27211 */ /* 0x000fe400078008ff */
[----:B------:R-:W-:Y:S02]  /*2320*/  LEA.HI.X.SX32 R193, R3, R20, 0x1, P1 ;  /* 0x0000001403c17211 */ /* 0x000fe400008f0eff */
[----:B------:R-:W-:Y:S02]  /*2330*/  LEA R3, R22, R8, 0x2 ;  /* 0x0000000816037211 */ /* 0x000fe400078e10ff */
[----:B------:R-:W-:-:S02]  /*2340*/  LEA.HI.X.SX32 R191, R4, R20, 0x1, P2 ;  /* 0x0000001404bf7211 */ /* 0x000fc400010f0eff */
[----:B------:R-:W-:Y:S02]  /*2350*/  LEA.HI.X.SX32 R195, R17, R20, 0x1, P0 ;  /* 0x0000001411c37211 */ /* 0x000fe400000f0eff */
[-C--:B------:R-:W-:Y:S02]  /*2360*/  LEA R184, P2, R7, R176.reuse, 0x1 ;  /* 0x000000b007b87211 */ /* 0x080fe400078408ff */
[-C--:B------:R-:W-:Y:S02]  /*2370*/  LEA R188, P0, R5, R176.reuse, 0x1 ;  /* 0x000000b005bc7211 */ /* 0x080fe400078008ff */
[----:B------:R-:W-:Y:S02]  /*2380*/  LEA R4, R22, R3, 0x2 ;  /* 0x0000000316047211 */ /* 0x000fe400078e10ff */
[----:B------:R-:W-:Y:S02]  /*2390*/  LEA R186, P1, R6, R176, 0x1 ;  /* 0x000000b006ba7211 */ /* 0x000fe400078208ff */
[----:B------:R-:W-:-:S02]  /*23a0*/  LEA.HI.X.SX32 R185, R7, R20, 0x1, P2 ;  /* 0x0000001407b97211 */ /* 0x000fc400010f0eff */
[----:B------:R-:W-:Y:S02]  /*23b0*/  LEA.HI.X.SX32 R189, R5, R20, 0x1, P0 ;  /* 0x0000001405bd7211 */ /* 0x000fe400000f0eff */
[----:B------:R-:W-:Y:S02]  /*23c0*/  LEA R178, P2, R4, R176, 0x1 ;  /* 0x000000b004b27211 */ /* 0x000fe400078408ff */
[----:B------:R-:W-:Y:S02]  /*23d0*/  LEA R5, R22, R4, 0x2 ;  /* 0x0000000416057211 */ /* 0x000fe400078e10ff */
[----:B------:R-:W-:Y:S02]  /*23e0*/  LOP3.LUT R7, R170, 0x30, RZ, 0xc0, !PT ;  /* 0x00000030aa077812 */ /* 0x000fe400078ec0ff */
[----:B------:R-:W-:Y:S02]  /*23f0*/  LEA.HI.X.SX32 R187, R6, R20, 0x1, P1 ;  /* 0x0000001406bb7211 */ /* 0x000fe400008f0eff */
[----:B------:R-:W-:-:S02]  /*2400*/  LEA R182, P0, R8, R176, 0x1 ;  /* 0x000000b008b67211 */ /* 0x000fc400078008ff */
[----:B------:R-:W-:Y:S02]  /*2410*/  LEA R180, P1, R3, R176, 0x1 ;  /* 0x000000b003b47211 */ /* 0x000fe400078208ff */
[----:B------:R-:W-:Y:S02]  /*2420*/  LEA.HI.X.SX32 R179, R4, R20, 0x1, P2 ;  /* 0x0000001404b37211 */ /* 0x000fe400010f0eff */
[----:B------:R-:W-:Y:S02]  /*2430*/  LEA R176, P3, R5, R176, 0x1 ;  /* 0x000000b005b07211 */ /* 0x000fe400078608ff */
[----:B------:R-:W-:Y:S02]  /*2440*/  LEA R4, R18, R7, 0x6 ;  /* 0x0000000712047211 */ /* 0x000fe400078e30ff */
[----:B------:R-:W-:Y:S02]  /*2450*/  LOP3.LUT R12, R12, 0x30, R171, 0x78, !PT ;  /* 0x000000300c0c7812 */ /* 0x000fe400078e78ab */
[----:B------:R-:W-:-:S02]  /*2460*/  LEA.HI.X.SX32 R183, R8, R20, 0x1, P0 ;  /* 0x0000001408b77211 */ /* 0x000fc400000f0eff */
[-C--:B------:R-:W-:Y:S02]  /*2470*/  LEA.HI.X.SX32 R181, R3, R20.reuse, 0x1, P1 ;  /* 0x0000001403b57211 */ /* 0x080fe400008f0eff */
[----:B------:R-:W-:Y:S02]  /*2480*/  LEA.HI.X.SX32 R177, R5, R20, 0x1, P3 ;  /* 0x0000001405b17211 */ /* 0x000fe400018f0eff */
[----:B------:R-:W-:Y:S02]  /*2490*/  LOP3.LUT R13, R4, 0x30, R171, 0x78, !PT ;  /* 0x00000030040d7812 */ /* 0x000fe400078e78ab */
[----:B------:R-:W-:Y:S02]  /*24a0*/  MOV R5, 0xff800000 ;  /* 0xff80000000057802 */ /* 0x000fe40000000f00 */
[----:B------:R-:W-:Y:S02]  /*24b0*/  MOV R168, 0x3f800000 ;  /* 0x3f80000000a87802 */ /* 0x000fe40000000f00 */
[----:B------:R-:W-:-:S02]  /*24c0*/  MOV R10, RZ ;  /* 0x000000ff000a7202 */ /* 0x000fc40000000f00 */
[----:B------:R-:W-:Y:S02]  /*24d0*/  MOV R8, RZ ;  /* 0x000000ff00087202 */ /* 0x000fe40000000f00 */
[----:B------:R-:W-:Y:S02]  /*24e0*/  MOV R3, RZ ;  /* 0x000000ff00037202 */ /* 0x000fe40000000f00 */
[----:B------:R-:W-:Y:S02]  /*24f0*/  MOV R34, 0x3f800000 ;  /* 0x3f80000000227802 */ /* 0x000fe40000000f00 */
[----:B------:R-:W-:Y:S02]  /*2500*/  MOV R32, 0x3f800000 ;  /* 0x3f80000000207802 */ /* 0x000fe40000000f00 */
[----:B------:R-:W-:Y:S02]  /*2510*/  MOV R30, 0x3f800000 ;  /* 0x3f800000001e7802 */ /* 0x000fe40000000f00 */
[----:B------:R-:W-:-:S02]  /*2520*/  MOV R23, 0xff800000 ;  /* 0xff80000000177802 */ /* 0x000fc40000000f00 */
[----:B------:R-:W-:Y:S02]  /*2530*/  MOV R19, 0xff800000 ;  /* 0xff80000000137802 */ /* 0x000fe40000000f00 */
[----:B------:R-:W-:Y:S02]  /*2540*/  MOV R21, 0xff800000 ;  /* 0xff80000000157802 */ /* 0x000fe40000000f00 */
[C---:B------:R-:W-:Y:S02]  /*2550*/  LOP3.LUT R14, R169.reuse, 0x20, RZ, 0x3c, !PT ;  /* 0x00000020a90e7812 */ /* 0x040fe400078e3cff */
[C---:B------:R-:W-:Y:S02]  /*2560*/  LOP3.LUT R15, R169.reuse, 0x40, RZ, 0x3c, !PT ;  /* 0x00000040a90f7812 */ /* 0x040fe400078e3cff */
[----:B------:R-:W-:Y:S02]  /*2570*/  LOP3.LUT R16, R169, 0x60, RZ, 0x3c, !PT ;  /* 0x00000060a9107812 */ /* 0x000fe400078e3cff */
[----:B------:R-:W-:-:S02]  /*2580*/  LOP3.LUT R4, R12, 0x40, RZ, 0x3c, !PT ;  /* 0x000000400c047812 */ /* 0x000fc400078e3cff */
.L_x_2:
[----:B------:R-:W-:-:S04]  /*2590*/  IMAD.WIDE R28, R10, 0x2, R230 ;  /* 0x000000020a1c7825 */ /* 0x000fc800078e02e6 */
[C---:B------:R-:W-:Y:S01]  /*25a0*/  IMAD.WIDE R6, R10.reuse, 0x2, R238 ;  /* 0x000000020a067825 */ /* 0x040fe200078e02ee */
[----:B------:R0:W2:Y:S03]  /*25b0*/  LDG.E.U16 R22, [R28.64] ;  /* 0x000000041c167981 */ /* 0x0000a6000c1e1500 */
[C---:B------:R-:W-:Y:S01]  /*25c0*/  IMAD.WIDE R24, R10.reuse, 0x2, R236 ;  /* 0x000000020a187825 */ /* 0x040fe200078e02ec */
[----:B------:R1:W3:Y:S03]  /*25d0*/  LDG.E.U16 R18, [R6.64] ;  /* 0x0000000406127981 */ /* 0x0002e6000c1e1500 */
[C---:B------:R-:W-:Y:S01]  /*25e0*/  IMAD.WIDE R26, R10.reuse, 0x2, R234 ;  /* 0x000000020a1a7825 */ /* 0x040fe200078e02ea */
[----:B------:R4:W5:Y:S03]  /*25f0*/  LDG.E.U16 R11, [R24.64] ;  /* 0x00000004180b7981 */ /* 0x000966000c1e1500 */
[C---:B------:R-:W-:Y:S01]  /*2600*/  IMAD.WIDE R36, R10.reuse, 0x2, R228 ;  /* 0x000000020a247825 */ /* 0x040fe200078e02e4 */
[----:B------:R0:W5:Y:S03]  /*2610*/  LDG.E.U16 R20, [R26.64] ;  /* 0x000000041a147981 */ /* 0x000166000c1e1500 */
[C---:B------:R-:W-:Y:S01]  /*2620*/  IMAD.WIDE R44, R10.reuse, 0x2, R222 ;  /* 0x000000020a2c7825 */ /* 0x040fe200078e02de */
[----:B------:R0:W5:Y:S03]  /*2630*/  LDG.E.U16 R31, [R36.64] ;  /* 0x00000004241f7981 */ /* 0x000166000c1e1500 */
[----:B------:R-:W-:-:S02]  /*2640*/  IMAD.WIDE R54, R10, 0x2, R214 ;  /* 0x000000020a367825 */ /* 0x000fc400078e02d6 */
[----:B------:R0:W5:Y:S02]  /*2650*/  LDG.E.U16 R44, [R44.64] ;  /* 0x000000042c2c7981 */ /* 0x000164000c1e1500 */
[C---:B------:R-:W-:Y:S02]  /*2660*/  IMAD.WIDE R46, R10.reuse, 0x2, R220 ;  /* 0x000000020a2e7825 */ /* 0x040fe400078e02dc */
[----:B------:R-:W5:Y:S02]  /*2670*/  LDG.E.U16 R54, [R54.64] ;  /* 0x0000000436367981 */ /* 0x000f64000c1e1500 */
[C---:B------:R-:W-:Y:S02]  /*2680*/  IMAD.WIDE R76, R10.reuse, 0x2, R212 ;  /* 0x000000020a4c7825 */ /* 0x040fe400078e02d4 */
[----:B------:R-:W5:Y:S02]  /*2690*/  LDG.E.U16 R47, [R46.64] ;  /* 0x000000042e2f7981 */ /* 0x000f64000c1e1500 */
[----:B------:R-:W-:-:S02]  /*26a0*/  IMAD.WIDE R38, R10, 0x2, R226 ;  /* 0x000000020a267825 */ /* 0x000fc400078e02e2 */
[----:B------:R-:W5:Y:S02]  /*26b0*/  LDG.E.U16 R77, [R76.64] ;  /* 0x000000044c4d7981 */ /* 0x000f64000c1e1500 */
[C---:B------:R-:W-:Y:S02]  /*26c0*/  IMAD.WIDE R52, R10.reuse, 0x2, R218 ;  /* 0x000000020a347825 */ /* 0x040fe400078e02da */
[----:B------:R-:W5:Y:S02]  /*26d0*/  LDG.E.U16 R38, [R38.64] ;  /* 0x0000000426267981 */ /* 0x000f64000c1e1500 */
[C---:B0-----:R-:W-:Y:S02]  /*26e0*/  IMAD.WIDE R28, R10.reuse, 0x2, R210 ;  /* 0x000000020a1c7825 */ /* 0x041fe400078e02d2 */
[----:B------:R-:W5:Y:S02]  /*26f0*/  LDG.E.U16 R52, [R52.64] ;  /* 0x0000000434347981 */ /* 0x000f64000c1e1500 */
[----:B-1----:R-:W-:-:S02]  /*2700*/  IMAD.WIDE R6, R10, 0x2, R232 ;  /* 0x000000020a067825 */ /* 0x002fc400078e02e8 */
[----:B------:R-:W5:Y:S02]  /*2710*/  LDG.E.U16 R28, [R28.64] ;  /* 0x000000041c1c7981 */ /* 0x000f64000c1e1500 */
[C---:B----4-:R-:W-:Y:S02]  /*2720*/  IMAD.WIDE R24, R10.reuse, 0x2, R224 ;  /* 0x000000020a187825 */ /* 0x050fe400078e02e0 */
[----:B------:R0:W4:Y:S02]  /*2730*/  LDG.E.U16 R17, [R6.64] ;  /* 0x0000000406117981 */ /* 0x000124000c1e1500 */
[C---:B------:R-:W-:Y:S02]  /*2740*/  IMAD.WIDE R26, R10.reuse, 0x2, R216 ;  /* 0x000000020a1a7825 */ /* 0x040fe400078e02d8 */
[----:B------:R1:W4:Y:S02]  /*2750*/  LDG.E.U16 R33, [R24.64] ;  /* 0x0000000418217981 */ /* 0x000324000c1e1500 */
[----:B------:R-:W-:-:S02]  /*2760*/  IMAD.WIDE R36, R10, 0x2, R208 ;  /* 0x000000020a247825 */ /* 0x000fc400078e02d0 */
[----:B------:R0:W4:Y:S04]  /*2770*/  LDG.E.U16 R35, [R26.64] ;  /* 0x000000041a237981 */ /* 0x000128000c1e1500 */
[----:B------:R0:W4:Y:S04]  /*2780*/  LDG.E.U16 R45, [R36.64] ;  /* 0x00000004242d7981 */ /* 0x000128000c1e1500 */
[----:B------:R-:W-:Y:S01]  /*2790*/  BAR.SYNC.DEFER_BLOCKING 0x0 ;  /* 0x0000000000007b1d */ /* 0x000fe20000010000 */
[----:B-1----:R-:W-:-:S04]  /*27a0*/  IMAD.WIDE R24, R8, 0x2, R204 ;  /* 0x0000000208187825 */ /* 0x002fc800078e02cc */
[----:B0-----:R-:W-:-:S04]  /*27b0*/  IMAD.WIDE R26, R8, 0x2, R202 ;  /* 0x00000002081a7825 */ /* 0x001fc800078e02ca */
[----:B------:R-:W-:-:S04]  /*27c0*/  IMAD.WIDE R6, R8, 0x2, R206 ;  /* 0x0000000208067825 */ /* 0x000fc800078e02ce */
[----:B------:R-:W-:-:S04]  /*27d0*/  IMAD.WIDE R78, R8, 0x2, R186 ;  /* 0x00000002084e7825 */ /* 0x000fc800078e02ba */
[----:B------:R-:W-:-:S04]  /*27e0*/  IMAD.WIDE R108, R8, 0x2, R182 ;  /* 0x00000002086c7825 */ /* 0x000fc800078e02b6 */
[----:B------:R-:W-:-:S04]  /*27f0*/  IMAD.WIDE R110, R8, 0x2, R178 ;  /* 0x00000002086e7825 */ /* 0x000fc800078e02b2 */
[----:B------:R-:W-:-:S04]  /*2800*/  IMAD.WIDE R36, R8, 0x2, R200 ;  /* 0x0000000208247825 */ /* 0x000fc800078e02c8 */
[----:B------:R-:W-:-:S04]  /*2810*/  IMAD.WIDE R144, R8, 0x2, R184 ;  /* 0x0000000208907825 */ /* 0x000fc800078e02b8 */
[----:B------:R-:W-:-:S04]  /*2820*/  IMAD.WIDE R146, R8, 0x2, R180 ;  /* 0x0000000208927825 */ /* 0x000fc800078e02b4 */
[C---:B------:R-:W-:Y:S01]  /*2830*/  IMAD.WIDE R148, R8.reuse, 0x2, R176 ;  /* 0x0000000208947825 */ /* 0x040fe200078e02b0 */
[----:B--2---:R-:W-:Y:S04]  /*2840*/  STS.U16 [R169+0x4400], R22 ;  /* 0x00440016a9007388 */ /* 0x004fe80000000400 */
[----:B---3--:R-:W-:Y:S04]  /*2850*/  STS.U16 [R169+0x4000], R18 ;  /* 0x00400012a9007388 */ /* 0x008fe80000000400 */
[----:B-----5:R-:W-:Y:S04]  /*2860*/  STS.U16 [R169+0x4800], R44 ;  /* 0x0048002ca9007388 */ /* 0x020fe80000000400 */
        /* <DEDUP_REMOVED lines=8> */
[----:B------:R1:W-:Y:S04]  /*28f0*/  STS.U16 [R15+0x4e00], R28 ;  /* 0x004e001c0f007388 */ /* 0x0003e80000000400 */
[----:B----4-:R-:W-:Y:S04]  /*2900*/  STS.U16 [R16+0x4300], R17 ;  /* 0x0043001110007388 */ /* 0x010fe80000000400 */
[----:B------:R2:W-:Y:S04]  /*2910*/  STS.U16 [R16+0x4700], R33 ;  /* 0x0047002110007388 */ /* 0x0005e80000000400 */
[----:B------:R3:W-:Y:S04]  /*2920*/  STS.U16 [R16+0x4b00], R35 ;  /* 0x004b002310007388 */ /* 0x0007e80000000400 */
[----:B------:R-:W-:Y:S04]  /*2930*/  STS.U16 [R16+0x4f00], R45 ;  /* 0x004f002d10007388 */ /* 0x000fe80000000400 */
[----:B------:R-:W-:Y:S01]  /*2940*/  BAR.SYNC.DEFER_BLOCKING 0x0 ;  /* 0x0000000000007b1d */ /* 0x000fe20000010000 */
[----:B0-----:R-:W-:-:S04]  /*2950*/  IMAD.WIDE R52, R8, 0x2, R196 ;  /* 0x0000000208347825 */ /* 0x001fc800078e02c4 */
[----:B-1----:R-:W-:-:S04]  /*2960*/  IMAD.WIDE R28, R8, 0x2, R190 ;  /* 0x00000002081c7825 */ /* 0x002fc800078e02be */
[----:B------:R-:W-:-:S04]  /*2970*/  IMAD.WIDE R38, R8, 0x2, R198 ;  /* 0x0000000208267825 */ /* 0x000fc800078e02c6 */
[----:B------:R-:W-:-:S04]  /*2980*/  IMAD.WIDE R54, R8, 0x2, R194 ;  /* 0x0000000208367825 */ /* 0x000fc800078e02c2 */
[C---:B------:R-:W-:Y:S01]  /*2990*/  IMAD.WIDE R76, R8.reuse, 0x2, R192 ;  /* 0x00000002084c7825 */ /* 0x040fe200078e02c0 */
[----:B--2---:R0:W2:Y:S04]  /*29a0*/  LDG.E.U16 R33, [R52.64] ;  /* 0x0000000434217981 */ /* 0x0040a8000c1e1500 */
[----:B------:R1:W4:Y:S04]  /*29b0*/  LDG.E.U16 R31, [R24.64] ;  /* 0x00000004181f7981 */ /* 0x000328000c1e1500 */
[----:B------:R5:W2:Y:S01]  /*29c0*/  LDG.E.U16 R17, [R26.64] ;  /* 0x000000041a117981 */ /* 0x000aa2000c1e1500 */
[----:B0-----:R-:W-:-:S03]  /*29d0*/  IMAD.WIDE R52, R8, 0x2, R188 ;  /* 0x0000000208347825 */ /* 0x001fc600078e02bc */
[----:B------:R0:W2:Y:S04]  /*29e0*/  LDG.E.U16 R22, [R6.64] ;  /* 0x0000000406167981 */ /* 0x0000a8000c1e1500 */
[----:B------:R0:W2:Y:S04]  /*29f0*/  LDG.E.U16 R20, [R38.64] ;  /* 0x0000000426147981 */ /* 0x0000a8000c1e1500 */
[----:B------:R0:W2:Y:S04]  /*2a00*/  LDG.E.U16 R11, [R54.64] ;  /* 0x00000004360b7981 */ /* 0x0000a8000c1e1500 */
[----:B------:R0:W2:Y:S04]  /*2a10*/  LDG.E.U16 R28, [R28.64] ;  /* 0x000000041c1c7981 */ /* 0x0000a8000c1e1500 */
[----:B------:R0:W2:Y:S04]  /*2a20*/  LDG.E.U16 R18, [R78.64] ;  /* 0x000000044e127981 */ /* 0x0000a8000c1e1500 */
[----:B-----5:R5:W2:Y:S04]  /*2a30*/  LDG.E.U16 R26, [R108.64] ;  /* 0x000000046c1a7981 */ /* 0x020aa8000c1e1500 */
[----:B-1----:R5:W2:Y:S04]  /*2a40*/  LDG.E.U16 R24, [R110.64] ;  /* 0x000000046e187981 */ /* 0x002aa8000c1e1500 */
[----:B---3--:R1:W3:Y:S04]  /*2a50*/  LDG.E.U16 R35, [R36.64] ;  /* 0x0000000424237981 */ /* 0x0082e8000c1e1500 */
[----:B0-----:R0:W2:Y:S04]  /*2a60*/  LDG.E.U16 R7, [R76.64] ;  /* 0x000000044c077981 */ /* 0x0010a8000c1e1500 */
[----:B------:R0:W2:Y:S04]  /*2a70*/  LDG.E.U16 R29, [R52.64] ;  /* 0x00000004341d7981 */ /* 0x0000a8000c1e1500 */
[----:B------:R0:W2:Y:S04]  /*2a80*/  LDG.E.U16 R27, [R144.64] ;  /* 0x00000004901b7981 */ /* 0x0000a8000c1e1500 */
[----:B------:R0:W2:Y:S04]  /*2a90*/  LDG.E.U16 R6, [R146.64] ;  /* 0x0000000492067981 */ /* 0x0000a8000c1e1500 */
[----:B------:R0:W2:Y:S04]  /*2aa0*/  LDG.E.U16 R25, [R148.64] ;  /* 0x0000000494197981 */ /* 0x0000a8000c1e1500 */
[----:B------:R-:W-:Y:S04]  /*2ab0*/  LDSM.16.MT88.4 R140, [R9] ;  /* 0x00000000098c783b */ /* 0x000fe80000004200 */
[----:B------:R-:W5:Y:S04]  /*2ac0*/  LDSM.16.M88.4 R44, [R12+0x4000] ;  /* 0x004000000c2c783b */ /* 0x000f680000000200 */
[----:B------:R-:W5:Y:S04]  /*2ad0*/  LDSM.16.M88.4 R132, [R12+0x4400] ;  /* 0x004400000c84783b */ /* 0x000f680000000200 */
[----:B------:R-:W5:Y:S04]  /*2ae0*/  LDSM.16.M88.4 R160, [R12+0x4800] ;  /* 0x004800000ca0783b */ /* 0x000f680000000200 */
[----:B-1----:R-:W1:Y:S04]  /*2af0*/  LDSM.16.M88.4 R36, [R12+0x4c00] ;  /* 0x004c00000c24783b */ /* 0x002e680000000200 */
[----:B------:R-:W1:Y:S04]  /*2b00*/  LDSM.16.MT88.4 R124, [R9+0x80] ;  /* 0x00008000097c783b */ /* 0x000e680000004200 */
[----:B0-----:R-:W0:Y:S04]  /*2b10*/  LDSM.16.MT88.4 R76, [R9+0x1000] ;  /* 0x00100000094c783b */ /* 0x001e280000004200 */
[----:B------:R-:W0:Y:S04]  /*2b20*/  LDSM.16.MT88.4 R156, [R9+0x1080] ;  /* 0x00108000099c783b */ /* 0x000e280000004200 */
[----:B------:R-:W-:Y:S04]  /*2b30*/  LDSM.16.MT88.4 R152, [R9+0x2000] ;  /* 0x002000000998783b */ /* 0x000fe80000004200 */
[----:B------:R-:W0:Y:S04]  /*2b40*/  LDSM.16.M88.4 R148, [R4+0x4000] ;  /* 0x004000000494783b */ /* 0x000e280000000200 */
[----:B------:R-:W0:Y:S01]  /*2b50*/  LDSM.16.M88.4 R144, [R4+0x4400] ;  /* 0x004400000490783b */ /* 0x000e220000000200 */
[C---:B-----5:R-:W-:Y:S08]  /*2b60*/  HMMA.16816.F32 R108, R140.reuse, R44, RZ ;  /* 0x0000002c8c6c723c */ /* 0x060ff000000018ff */
[C---:B------:R-:W-:Y:S08]  /*2b70*/  HMMA.16816.F32 R128, R140.reuse, R132, RZ ;  /* 0x000000848c80723c */ /* 0x040ff000000018ff */
[C---:B------:R-:W-:Y:S08]  /*2b80*/  HMMA.16816.F32 R120, R140.reuse, R160, RZ ;  /* 0x000000a08c78723c */ /* 0x040ff000000018ff */
[----:B-1----:R-:W-:Y:S08]  /*2b90*/  HMMA.16816.F32 R140, R140, R36, RZ ;  /* 0x000000248c8c723c */ /* 0x002ff000000018ff */
[C---:B------:R-:W-:Y:S08]  /*2ba0*/  HMMA.16816.F32 R136, R124.reuse, R44, RZ ;  /* 0x0000002c7c88723c */ /* 0x040ff000000018ff */
[C---:B------:R-:W-:Y:S08]  /*2bb0*/  HMMA.16816.F32 R164, R124.reuse, R160, RZ ;  /* 0x000000a07ca4723c */ /* 0x040ff000000018ff */
[----:B------:R-:W-:Y:S08]  /*2bc0*/  HMMA.16816.F32 R52, R124, R132, RZ ;  /* 0x000000847c34723c */ /* 0x000ff000000018ff */
[C---:B0-----:R-:W-:Y:S08]  /*2bd0*/  HMMA.16816.F32 R108, R76.reuse, R46, R108 ;  /* 0x0000002e4c6c723c */ /* 0x041ff0000000186c */
[C---:B------:R-:W-:Y:S08]  /*2be0*/  HMMA.16816.F32 R128, R76.reuse, R134, R128 ;  /* 0x000000864c80723c */ /* 0x040ff00000001880 */
[C---:B------:R-:W-:Y:S08]  /*2bf0*/  HMMA.16816.F32 R120, R76.reuse, R162, R120 ;  /* 0x000000a24c78723c */ /* 0x040ff00000001878 */
[----:B------:R-:W-:Y:S01]  /*2c00*/  HMMA.16816.F32 R76, R76, R38, R140 ;  /* 0x000000264c4c723c */ /* 0x000fe2000000188c */
[----:B------:R-:W0:Y:S07]  /*2c10*/  LDSM.16.M88.4 R140, [R4+0x4800] ;  /* 0x00480000048c783b */ /* 0x000e2e0000000200 */
[C---:B------:R-:W-:Y:S01]  /*2c20*/  HMMA.16816.F32 R44, R156.reuse, R46, R136 ;  /* 0x0000002e9c2c723c */ /* 0x040fe20000001888 */
[----:B------:R-:W1:Y:S07]  /*2c30*/  LDSM.16.M88.4 R136, [R4+0x4c00] ;  /* 0x004c00000488783b */ /* 0x000e6e0000000200 */
[----:B------:R-:W-:Y:S01]  /*2c40*/  HMMA.16816.F32 R164, R156, R162, R164 ;  /* 0x000000a29ca4723c */ /* 0x000fe200000018a4 */
[----:B------:R-:W5:Y:S07]  /*2c50*/  LDSM.16.MT88.4 R160, [R9+0x3000] ;  /* 0x0030000009a0783b */ /* 0x000f6e0000004200 */
[----:B------:R-:W-:Y:S08]  /*2c60*/  HMMA.16816.F32 R124, R124, R36, RZ ;  /* 0x000000247c7c723c */ /* 0x000ff000000018ff */
[----:B------:R-:W-:Y:S01]  /*2c70*/  HMMA.16816.F32 R52, R156, R134, R52 ;  /* 0x000000869c34723c */ /* 0x000fe20000001834 */
[----:B------:R-:W5:Y:S07]  /*2c80*/  LDSM.16.MT88.4 R132, [R9+0x2080] ;  /* 0x002080000984783b */ /* 0x000f6e0000004200 */
[C---:B------:R-:W-:Y:S08]  /*2c90*/  HMMA.16816.F32 R108, R152.reuse, R148, R108 ;  /* 0x00000094986c723c */ /* 0x040ff0000000186c */
[C---:B------:R-:W-:Y:S08]  /*2ca0*/  HMMA.16816.F32 R128, R152.reuse, R144, R128 ;  /* 0x000000909880723c */ /* 0x040ff00000001880 */
[----:B0-----:R-:W-:Y:S08]  /*2cb0*/  HMMA.16816.F32 R120, R152, R140, R120 ;  /* 0x0000008c9878723c */ /* 0x001ff00000001878 */
[----:B------:R-:W-:Y:S01]  /*2cc0*/  HMMA.16816.F32 R124, R156, R38, R124 ;  /* 0x000000269c7c723c */ /* 0x000fe2000000187c */
[----:B------:R-:W0:Y:S04]  /*2cd0*/  LDSM.16.MT88.4 R36, [R9+0x3080] ;  /* 0x003080000924783b */ /* 0x000e280000004200 */
[----:B------:R-:W-:Y:S03]  /*2ce0*/  BAR.SYNC.DEFER_BLOCKING 0x0 ;  /* 0x0000000000007b1d */ /* 0x000fe60000010000 */
[----:B-1----:R-:W-:Y:S08]  /*2cf0*/  HMMA.16816.F32 R76, R152, R136, R76 ;  /* 0x00000088984c723c */ /* 0x002ff0000000184c */
[C---:B-----5:R-:W-:Y:S08]  /*2d00*/  HMMA.16816.F32 R108, R160.reuse, R150, R108 ;  /* 0x00000096a06c723c */ /* 0x060ff0000000186c */
[----:B------:R-:W-:Y:S08]  /*2d10*/  HMMA.16816.F32 R128, R160, R146, R128 ;  /* 0x00000092a080723c */ /* 0x000ff00000001880 */
[----:B------:R-:W-:Y:S08]  /*2d20*/  HMMA.16816.F32 R44, R132, R148, R44 ;  /* 0x00000094842c723c */ /* 0x000ff0000000182c */
[----:B------:R-:W-:Y:S08]  /*2d30*/  HMMA.16816.F32 R120, R160, R142, R120 ;  /* 0x0000008ea078723c */ /* 0x000ff00000001878 */
[----:B------:R-:W-:Y:S08]  /*2d40*/  HMMA.16816.F32 R52, R132, R144, R52 ;  /* 0x000000908434723c */ /* 0x000ff00000001834 */
[----:B------:R-:W-:Y:S08]  /*2d50*/  HMMA.16816.F32 R76, R160, R138, R76 ;  /* 0x0000008aa04c723c */ /* 0x000ff0000000184c */
[C---:B------:R-:W-:Y:S08]  /*2d60*/  HMMA.16816.F32 R164, R132.reuse, R140, R164 ;  /* 0x0000008c84a4723c */ /* 0x040ff000000018a4 */
[----:B------:R-:W-:Y:S07]  /*2d70*/  HMMA.16816.F32 R124, R132, R136, R124 ;  /* 0x00000088847c723c */ /* 0x000fee000000187c */
[----:B------:R-:W-:-:S02]  /*2d80*/  FMUL R132, R108, c[0x0][0x188] ;  /* 0x000062006c847a20 */ /* 0x000fc40000400000 */
[----:B------:R-:W-:Y:S02]  /*2d90*/  FMUL R133, R109, c[0x0][0x188] ;  /* 0x000062006d857a20 */ /* 0x000fe40000400000 */
[----:B------:R-:W-:-:S03]  /*2da0*/  FMUL R134, R128, c[0x0][0x188] ;  /* 0x0000620080867a20 */ /* 0x000fc60000400000 */
[----:B------:R-:W-:Y:S01]  /*2db0*/  FMNMX R133, R132, R133, !PT ;  /* 0x0000008584857209 */ /* 0x000fe20007800000 */
[----:B------:R-:W-:Y:S01]  /*2dc0*/  FMUL R132, R129, c[0x0][0x188] ;  /* 0x0000620081847a20 */ /* 0x000fe20000400000 */
[----:B0-----:R-:W-:Y:S02]  /*2dd0*/  HMMA.16816.F32 R44, R36, R150, R44 ;  /* 0x00000096242c723c */ /* 0x001fe4000000182c */
[----:B------:R-:W-:Y:S01]  /*2de0*/  FMNMX R135, R134, R133, !PT ;  /* 0x0000008586877209 */ /* 0x000fe20007800000 */
[----:B------:R-:W-:-:S03]  /*2df0*/  FMUL R133, R120, c[0x0][0x188] ;  /* 0x0000620078857a20 */ /* 0x000fc60000400000 */
[----:B------:R-:W-:Y:S01]  /*2e00*/  FMNMX R134, R132, R135, !PT ;  /* 0x0000008784867209 */ /* 0x000fe20007800000 */
[----:B------:R-:W-:Y:S01]  /*2e10*/  FMUL R132, R121, c[0x0][0x188] ;  /* 0x0000620079847a20 */ /* 0x000fe20000400000 */
[----:B------:R-:W-:Y:S02]  /*2e20*/  HMMA.16816.F32 R52, R36, R146, R52 ;  /* 0x000000922434723c */ /* 0x000fe40000001834 */
[----:B------:R-:W-:Y:S01]  /*2e30*/  FMNMX R135, R133, R134, !PT ;  /* 0x0000008685877209 */ /* 0x000fe20007800000 */
[----:B------:R-:W-:-:S03]  /*2e40*/  FMUL R133, R76, c[0x0][0x188] ;  /* 0x000062004c857a20 */ /* 0x000fc60000400000 */
[----:B------:R-:W-:Y:S01]  /*2e50*/  FMNMX R132, R132, R135, !PT ;  /* 0x0000008784847209 */ /* 0x000fe20007800000 */
[----:B------:R-:W-:Y:S01]  /*2e60*/  FMUL R134, R77, c[0x0][0x188] ;  /* 0x000062004d867a20 */ /* 0x000fe20000400000 */
[----:B------:R-:W-:Y:S02]  /*2e70*/  HMMA.16816.F32 R164, R36, R142, R164 ;  /* 0x0000008e24a4723c */ /* 0x000fe400000018a4 */
[----:B------:R-:W-:Y:S01]  /*2e80*/  FMNMX R135, R133, R132, !PT ;  /* 0x0000008485877209 */ /* 0x000fe20007800000 */
[----:B------:R-:W-:Y:S02]  /*2e90*/  FMUL R132, R110, c[0x0][0x188] ;  /* 0x000062006e847a20 */ /* 0x000fe40000400000 */
[----:B------:R-:W-:Y:S01]  /*2ea0*/  FMUL R133, R111, c[0x0][0x188] ;  /* 0x000062006f857a20 */ /* 0x000fe20000400000 */
[----:B------:R-:W-:-:S04]  /*2eb0*/  FMNMX R136, R134, R135, !PT ;  /* 0x0000008786887209 */ /* 0x000fc80007800000 */
[----:B------:R-:W-:Y:S01]  /*2ec0*/  FMNMX R135, R132, R133, !PT ;  /* 0x0000008584877209 */ /* 0x000fe20007800000 */
[----:B------:R-:W-:Y:S01]  /*2ed0*/  FMUL R132, R130, c[0x0][0x188] ;  /* 0x0000620082847a20 */ /* 0x000fe20000400000 */
[----:B------:R-:W0:Y:S01]  /*2ee0*/  SHFL.BFLY PT, R137, R136, 0x2, 0x1f ;  /* 0x0c401f0088897f89 */ /* 0x000e2200000e0000 */
[----:B------:R-:W-:Y:S01]  /*2ef0*/  FMUL R133, R44, c[0x0][0x188] ;  /* 0x000062002c857a20 */ /* 0x000fe20000400000 */
[----:B------:R-:W-:Y:S01]  /*2f00*/  HMMA.16816.F32 R124, R36, R138, R124 ;  /* 0x0000008a247c723c */ /* 0x000fe2000000187c */
[----:B------:R-:W-:Y:S01]  /*2f10*/  FMUL R134, R45, c[0x0][0x188] ;  /* 0x000062002d867a20 */ /* 0x000fe20000400000 */
[----:B------:R-:W-:-:S05]  /*2f20*/  FMNMX R135, R132, R135, !PT ;  /* 0x0000008784877209 */ /* 0x000fca0007800000 */
[----:B------:R-:W-:Y:S01]  /*2f30*/  FMUL R36, R131, c[0x0][0x188] ;  /* 0x0000620083247a20 */ /* 0x000fe20000400000 */
[----:B------:R-:W-:Y:S01]  /*2f40*/  FMNMX R133, R133, R134, !PT ;  /* 0x0000008685857209 */ /* 0x000fe20007800000 */
[----:B------:R-:W-:Y:S02]  /*2f50*/  FMUL R38, R52, c[0x0][0x188] ;  /* 0x0000620034267a20 */ /* 0x000fe40000400000 */
[----:B------:R-:W-:Y:S01]  /*2f60*/  FMUL R37, R122, c[0x0][0x188] ;  /* 0x000062007a257a20 */ /* 0x000fe20000400000 */
[----:B------:R-:W-:Y:S01]  /*2f70*/  FMNMX R36, R36, R135, !PT ;  /* 0x0000008724247209 */ /* 0x000fe20007800000 */
[----:B------:R-:W-:Y:S01]  /*2f80*/  FMUL R39, R53, c[0x0][0x188] ;  /* 0x0000620035277a20 */ /* 0x000fe20000400000 */
[----:B------:R-:W-:Y:S02]  /*2f90*/  FMNMX R132, R38, R133, !PT ;  /* 0x0000008526847209 */ /* 0x000fe40007800000 */
[----:B------:R-:W-:Y:S01]  /*2fa0*/  FMNMX R133, R37, R36, !PT ;  /* 0x0000002425857209 */ /* 0x000fe20007800000 */
[----:B------:R-:W-:Y:S01]  /*2fb0*/  FMUL R36, R123, c[0x0][0x188] ;  /* 0x000062007b247a20 */ /* 0x000fe20000400000 */
[----:B------:R-:W-:Y:S01]  /*2fc0*/  FMNMX R39, R39, R132, !PT ;  /* 0x0000008427277209 */ /* 0x000fe20007800000 */
[----:B------:R-:W-:-:S02]  /*2fd0*/  FMUL R38, R164, c[0x0][0x188] ;  /* 0x00006200a4267a20 */ /* 0x000fc40000400000 */
[----:B------:R-:W-:Y:S01]  /*2fe0*/  FMUL R37, R78, c[0x0][0x188] ;  /* 0x000062004e257a20 */ /* 0x000fe20000400000 */
[----:B------:R-:W-:Y:S02]  /*2ff0*/  FMNMX R132, R36, R133, !PT ;  /* 0x0000008524847209 */ /* 0x000fe40007800000 */
[----:B------:R-:W-:Y:S01]  /*3000*/  FMNMX R39, R38, R39, !PT ;  /* 0x0000002726277209 */ /* 0x000fe20007800000 */
[----:B------:R-:W-:Y:S01]  /*3010*/  FMUL R38, R165, c[0x0][0x188] ;  /* 0x00006200a5267a20 */ /* 0x000fe20000400000 */
[----:B------:R-:W-:Y:S01]  /*3020*/  FMNMX R37, R37, R132, !PT ;  /* 0x0000008425257209 */ /* 0x000fe20007800000 */
[----:B------:R-:W-:Y:S01]  /*3030*/  FMUL R36, R79, c[0x0][0x188] ;  /* 0x000062004f247a20 */ /* 0x000fe20000400000 */
[----:B0-----:R-:W-:Y:S02]  /*3040*/  FMNMX R137, R136, R137, !PT ;  /* 0x0000008988897209 */ /* 0x001fe40007800000 */
[----:B------:R-:W-:Y:S01]  /*3050*/  FMNMX R133, R38, R39, !PT ;  /* 0x0000002726857209 */ /* 0x000fe20007800000 */
[----:B------:R-:W-:Y:S01]  /*3060*/  FMUL R38, R124, c[0x0][0x188] ;  /* 0x000062007c267a20 */ /* 0x000fe20000400000 */
[----:B------:R-:W-:Y:S01]  /*3070*/  FMNMX R132, R36, R37, !PT ;  /* 0x0000002524847209 */ /* 0x000fe20007800000 */
[----:B------:R-:W-:-:S02]  /*3080*/  FMUL R36, R46, c[0x0][0x188] ;  /* 0x000062002e247a20 */ /* 0x000fc40000400000 */
[----:B------:R-:W-:Y:S01]  /*3090*/  FMUL R37, R47, c[0x0][0x188] ;  /* 0x000062002f257a20 */ /* 0x000fe20000400000 */
[----:B------:R-:W0:Y:S01]  /*30a0*/  SHFL.BFLY PT, R136, R137, 0x1, 0x1f ;  /* 0x0c201f0089887f89 */ /* 0x000e2200000e0000 */
[----:B------:R-:W-:Y:S01]  /*30b0*/  FMUL R39, R125, c[0x0][0x188] ;  /* 0x000062007d277a20 */ /* 0x000fe20000400000 */
[----:B------:R-:W-:Y:S02]  /*30c0*/  FMNMX R38, R38, R133, !PT ;  /* 0x0000008526267209 */ /* 0x000fe40007800000 */
[----:B------:R-:W-:Y:S01]  /*30d0*/  FMNMX R133, R36, R37, !PT ;  /* 0x0000002524857209 */ /* 0x000fe20007800000 */
[----:B------:R-:W-:Y:S01]  /*30e0*/  FMUL R36, R54, c[0x0][0x188] ;  /* 0x0000620036247a20 */ /* 0x000fe20000400000 */
[----:B------:R-:W-:Y:S01]  /*30f0*/  FMNMX R134, R39, R38, !PT ;  /* 0x0000002627867209 */ /* 0x000fe20007800000 */
[----:B------:R-:W-:-:S03]  /*3100*/  FMUL R37, R55, c[0x0][0x188] ;  /* 0x0000620037257a20 */ /* 0x000fc60000400000 */
[----:B------:R-:W-:Y:S01]  /*3110*/  FMNMX R38, R36, R133, !PT ;  /* 0x0000008524267209 */ /* 0x000fe20007800000 */
[----:B------:R-:W-:Y:S01]  /*3120*/  FMUL R36, R166, c[0x0][0x188] ;  /* 0x00006200a6247a20 */ /* 0x000fe20000400000 */
[----:B------:R-:W1:Y:S02]  /*3130*/  SHFL.BFLY PT, R133, R134, 0x2, 0x1f ;  /* 0x0c401f0086857f89 */ /* 0x000e6400000e0000 */
[----:B------:R-:W-:Y:S01]  /*3140*/  FMNMX R39, R37, R38, !PT ;  /* 0x0000002625277209 */ /* 0x000fe20007800000 */
[----:B------:R-:W-:-:S03]  /*3150*/  FMUL R37, R167, c[0x0][0x188] ;  /* 0x00006200a7257a20 */ /* 0x000fc60000400000 */
[----:B------:R-:W-:-:S04]  /*3160*/  FMNMX R36, R36, R39, !PT ;  /* 0x0000002724247209 */ /* 0x000fc80007800000 */
[----:B------:R-:W-:Y:S01]  /*3170*/  FMNMX R39, R37, R36, !PT ;  /* 0x0000002425277209 */ /* 0x000fe20007800000 */
[----:B------:R-:W-:Y:S01]  /*3180*/  FMUL R36, R126, c[0x0][0x188] ;  /* 0x000062007e247a20 */ /* 0x000fe20000400000 */
[----:B0-----:R-:W-:Y:S01]  /*3190*/  FMNMX R136, R137, R136, !PT ;  /* 0x0000008889887209 */ /* 0x001fe20007800000 */
[----:B------:R-:W-:-:S03]  /*31a0*/  FMUL R37, R127, c[0x0][0x188] ;  /* 0x000062007f257a20 */ /* 0x000fc60000400000 */
[----:B------:R-:W-:Y:S02]  /*31b0*/  FMNMX R36, R36, R39, !PT ;  /* 0x0000002724247209 */ /* 0x000fe40007800000 */
[----:B------:R-:W-:Y:S02]  /*31c0*/  FMNMX R144, R136, R5, !PT ;  /* 0x0000000588907209 */ /* 0x000fe40007800000 */
[----:B------:R-:W-:Y:S01]  /*31d0*/  FMNMX R36, R37, R36, !PT ;  /* 0x0000002425247209 */ /* 0x000fe20007800000 */
[----:B------:R-:W0:Y:S02]  /*31e0*/  SHFL.BFLY PT, R135, R132, 0x2, 0x1f ;  /* 0x0c401f0084877f89 */ /* 0x000e2400000e0000 */
[----:B------:R-:W-:Y:S01]  /*31f0*/  FFMA R108, R108, c[0x0][0x188], -R144 ;  /* 0x000062006c6c7a23 */ /* 0x000fe20000000890 */
[----:B-1----:R-:W-:Y:S01]  /*3200*/  FMNMX R133, R134, R133, !PT ;  /* 0x0000008586857209 */ /* 0x002fe20007800000 */
[----:B------:R-:W1:Y:S02]  /*3210*/  SHFL.BFLY PT, R37, R36, 0x2, 0x1f ;  /* 0x0c401f0024257f89 */ /* 0x000e6400000e0000 */
[----:B------:R-:W-:-:S02]  /*3220*/  FMUL R145, R108, 1.4426950216293334961 ;  /* 0x3fb8aa3b6c917820 */ /* 0x000fc40000400000 */
[----:B------:R-:W5:Y:S01]  /*3230*/  SHFL.BFLY PT, R108, R133, 0x1, 0x1f ;  /* 0x0c201f00856c7f89 */ /* 0x000f6200000e0000 */
[----:B------:R-:W-:-:S04]  /*3240*/  FFMA R109, R109, c[0x0][0x188], -R144 ;  /* 0x000062006d6d7a23 */ /* 0x000fc80000000890 */
[----:B------:R-:W-:-:S04]  /*3250*/  FMUL R109, R109, 1.4426950216293334961 ;  /* 0x3fb8aa3b6d6d7820 */ /* 0x000fc80000400000 */
[----:B------:R1:W-:Y:S01]  /*3260*/  MUFU.EX2 R146, R109 ;  /* 0x0000006d00927308 */ /* 0x0003e20000000800 */
[----:B0-----:R-:W-:Y:S02]  /*3270*/  FMNMX R135, R132, R135, !PT ;  /* 0x0000008784877209 */ /* 0x001fe40007800000 */
[----:B-1----:R-:W-:-:S03]  /*3280*/  FMNMX R109, R36, R37, !PT ;  /* 0x00000025246d7209 */ /* 0x002fc60007800000 */
[----:B------:R-:W0:Y:S01]  /*3290*/  SHFL.BFLY PT, R38, R135, 0x1, 0x1f ;  /* 0x0c201f0087267f89 */ /* 0x000e2200000e0000 */
[----:B-----5:R-:W-:-:S03]  /*32a0*/  FMNMX R36, R133, R108, !PT ;  /* 0x0000006c85247209 */ /* 0x020fc60007800000 */
[----:B--2---:R-:W-:Y:S04]  /*32b0*/  STS.U16 [R169+0x4000], R22 ;  /* 0x00400016a9007388 */ /* 0x004fe80000000400 */
[----:B------:R-:W-:Y:S04]  /*32c0*/  STS.U16 [R169+0x4200], R17 ;  /* 0x00420011a9007388 */ /* 0x000fe80000000400 */
[----:B------:R-:W-:Y:S04]  /*32d0*/  STS.U16 [R169+0x4400], R20 ;  /* 0x00440014a9007388 */ /* 0x000fe80000000400 */
[----:B------:R-:W1:Y:S04]  /*32e0*/  SHFL.BFLY PT, R108, R109, 0x1, 0x1f ;  /* 0x0c201f006d6c7f89 */ /* 0x000e6800000e0000 */
[----:B------:R-:W-:Y:S04]  /*32f0*/  STS.U16 [R169+0x4600], R11 ;  /* 0x0046000ba9007388 */ /* 0x000fe80000000400 */
[----:B------:R-:W-:Y:S04]  /*3300*/  STS.U16 [R169+0x4800], R28 ;  /* 0x0048001ca9007388 */ /* 0x000fe80000000400 */
[----:B------:R2:W-:Y:S04]  /*3310*/  STS.U16 [R169+0x4a00], R18 ;  /* 0x004a0012a9007388 */ /* 0x0005e80000000400 */
[----:B------:R-:W-:Y:S04]  /*3320*/  STS.U16 [R169+0x4c00], R26 ;  /* 0x004c001aa9007388 */ /* 0x000fe80000000400 */
[----:B------:R-:W-:Y:S04]  /*3330*/  STS.U16 [R169+0x4e00], R24 ;  /* 0x004e0018a9007388 */ /* 0x000fe80000000400 */
[----:B----4-:R-:W-:Y:S04]  /*3340*/  STS.U16 [R14+0x4100], R31 ;  /* 0x0041001f0e007388 */ /* 0x010fe80000000400 */
[----:B---3--:R-:W-:Y:S04]  /*3350*/  STS.U16 [R14+0x4300], R35 ;  /* 0x004300230e007388 */ /* 0x008fe80000000400 */
[----:B------:R-:W-:Y:S04]  /*3360*/  STS.U16 [R14+0x4500], R33 ;  /* 0x004500210e007388 */ /* 0x000fe80000000400 */
[----:B------:R-:W-:Y:S04]  /*3370*/  STS.U16 [R14+0x4700], R7 ;  /* 0x004700070e007388 */ /* 0x000fe80000000400 */
[----:B------:R-:W-:Y:S04]  /*3380*/  STS.U16 [R14+0x4900], R29 ;  /* 0x0049001d0e007388 */ /* 0x000fe80000000400 */
[----:B------:R-:W-:Y:S04]  /*3390*/  STS.U16 [R14+0x4b00], R27 ;  /* 0x004b001b0e007388 */ /* 0x000fe80000000400 */
[----:B------:R3:W-:Y:S04]  /*33a0*/  STS.U16 [R14+0x4d00], R6 ;  /* 0x004d00060e007388 */ /* 0x0007e80000000400 */
[----:B------:R-:W-:Y:S04]  /*33b0*/  STS.U16 [R14+0x4f00], R25 ;  /* 0x004f00190e007388 */ /* 0x000fe80000000400 */
[----:B------:R-:W-:Y:S01]  /*33c0*/  BAR.SYNC.DEFER_BLOCKING 0x0 ;  /* 0x0000000000007b1d */ /* 0x000fe20000010000 */
[----:B0-----:R-:W-:-:S02]  /*33d0*/  FMNMX R38, R135, R38, !PT ;  /* 0x0000002687267209 */ /* 0x001fc40007800000 */
[----:B-1----:R-:W-:Y:S02]  /*33e0*/  FMNMX R108, R109, R108, !PT ;  /* 0x0000006c6d6c7209 */ /* 0x002fe40007800000 */
[----:B------:R-:W-:Y:S02]  /*33f0*/  FMNMX R152, R38, R23, !PT ;  /* 0x0000001726987209 */ /* 0x000fe40007800000 */
[----:B--2---:R-:W-:Y:S02]  /*3400*/  FMNMX R18, R36, R19, !PT ;  /* 0x0000001324127209 */ /* 0x004fe40007800000 */
[----:B---3--:R-:W-:Y:S01]  /*3410*/  FMNMX R6, R108, R21, !PT ;  /* 0x000000156c067209 */ /* 0x008fe20007800000 */
[----:B------:R-:W-:Y:S02]  /*3420*/  FADD R11, -R152, R23 ;  /* 0x00000017980b7221 */ /* 0x000fe40000000100 */
[--C-:B------:R-:W-:Y:S02]  /*3430*/  FFMA R44, R44, c[0x0][0x188], -R18.reuse ;  /* 0x000062002c2c7a23 */ /* 0x100fe40000000812 */
[----:B------:R-:W-:-:S02]  /*3440*/  FFMA R45, R45, c[0x0][0x188], -R18 ;  /* 0x000062002d2d7a23 */ /* 0x000fc40000000812 */
[----:B------:R-:W-:Y:S01]  /*3450*/  FADD R5, -R144, R5 ;  /* 0x0000000590057221 */ /* 0x000fe20000000100 */
[----:B------:R-:W0:Y:S01]  /*3460*/  LDSM.16.M88.4 R24, [R13+0x4200] ;  /* 0x004200000d18783b */ /* 0x000e220000000200 */
[----:B------:R-:W-:Y:S02]  /*3470*/  FFMA R131, R131, c[0x0][0x188], -R152 ;  /* 0x0000620083837a23 */ /* 0x000fe40000000898 */
[----:B------:R-:W-:Y:S01]  /*3480*/  FADD R19, -R18, R19 ;  /* 0x0000001312137221 */ /* 0x000fe20000000100 */
[----:B------:R-:W1:Y:S01]  /*3490*/  LDSM.16.M88.4 R36, [R13+0x4000] ;  /* 0x004000000d24783b */ /* 0x000e620000000200 */
[----:B------:R-:W-:Y:S02]  /*34a0*/  FFMA R54, R54, c[0x0][0x188], -R6 ;  /* 0x0000620036367a23 */ /* 0x000fe40000000806 */
[----:B------:R-:W-:Y:S02]  /*34b0*/  FFMA R110, R110, c[0x0][0x188], -R152 ;  /* 0x000062006e6e7a23 */ /* 0x000fe40000000898 */
[----:B------:R-:W-:-:S02]  /*34c0*/  FFMA R128, R128, c[0x0][0x188], -R144 ;  /* 0x0000620080807a23 */ /* 0x000fc40000000890 */
[----:B------:R-:W-:Y:S01]  /*34d0*/  FFMA R129, R129, c[0x0][0x188], -R144 ;  /* 0x0000620081817a23 */ /* 0x000fe20000000890 */
[----:B------:R-:W2:Y:S01]  /*34e0*/  MUFU.EX2 R145, R145 ;  /* 0x0000009100917308 */ /* 0x000ea20000000800 */
[--C-:B------:R-:W-:Y:S01]  /*34f0*/  FFMA R111, R111, c[0x0][0x188], -R152.reuse ;  /* 0x000062006f6f7a23 */ /* 0x100fe20000000898 */
[----:B------:R-:W-:Y:S01]  /*3500*/  LDSM.16.M88.4 R132, [R13+0x4400] ;  /* 0x004400000d84783b */ /* 0x000fe20000000200 */
[----:B------:R-:W-:Y:S02]  /*3510*/  FMUL R7, R11, 1.4426950216293334961 ;  /* 0x3fb8aa3b0b077820 */ /* 0x000fe40000400000 */
[----:B------:R-:W-:Y:S01]  /*3520*/  FFMA R130, R130, c[0x0][0x188], -R152 ;  /* 0x0000620082827a23 */ /* 0x000fe20000000898 */
[----:B------:R-:W-:Y:S01]  /*3530*/  LDSM.16.M88.4 R140, [R13+0x4c00] ;  /* 0x004c00000d8c783b */ /* 0x000fe20000000200 */
[----:B------:R-:W-:Y:S02]  /*3540*/  FMUL R11, R44, 1.4426950216293334961 ;  /* 0x3fb8aa3b2c0b7820 */ /* 0x000fe40000400000 */
[----:B------:R-:W-:Y:S01]  /*3550*/  FFMA R22, R46, c[0x0][0x188], -R6 ;  /* 0x000062002e167a23 */ /* 0x000fe20000000806 */
[----:B------:R-:W-:Y:S01]  /*3560*/  LDSM.16.M88.4 R136, [R13+0x4e00] ;  /* 0x004e00000d88783b */ /* 0x000fe20000000200 */
[----:B------:R-:W-:-:S02]  /*3570*/  FMUL R29, R45, 1.4426950216293334961 ;  /* 0x3fb8aa3b2d1d7820 */ /* 0x000fc40000400000 */
[----:B------:R-:W-:Y:S02]  /*3580*/  FFMA R20, R47, c[0x0][0x188], -R6 ;  /* 0x000062002f147a23 */ /* 0x000fe40000000806 */
[--C-:B------:R-:W-:Y:S01]  /*3590*/  FFMA R23, R52, c[0x0][0x188], -R18.reuse ;  /* 0x0000620034177a23 */ /* 0x100fe20000000812 */
[----:B------:R-:W3:Y:S01]  /*35a0*/  LDSM.16.M88.4 R44, [R13+0x4a00] ;  /* 0x004a00000d2c783b */ /* 0x000ee20000000200 */
[----:B------:R-:W-:Y:S02]  /*35b0*/  FFMA R53, R53, c[0x0][0x188], -R18 ;  /* 0x0000620035357a23 */ /* 0x000fe40000000812 */
[----:B------:R-:W-:Y:S02]  /*35c0*/  FADD R21, -R6, R21 ;  /* 0x0000001506157221 */ /* 0x000fe40000000100 */
[----:B------:R-:W-:Y:S02]  /*35d0*/  FFMA R55, R55, c[0x0][0x188], -R6 ;  /* 0x0000620037377a23 */ /* 0x000fe40000000806 */
[----:B------:R-:W-:-:S02]  /*35e0*/  FMUL R5, R5, 1.4426950216293334961 ;  /* 0x3fb8aa3b05057820 */ /* 0x000fc40000400000 */
[----:B------:R-:W-:Y:S02]  /*35f0*/  FMUL R28, R131, 1.4426950216293334961 ;  /* 0x3fb8aa3b831c7820 */ /* 0x000fe40000400000 */
[----:B------:R-:W-:Y:S02]  /*3600*/  FMUL R19, R19, 1.4426950216293334961 ;  /* 0x3fb8aa3b13137820 */ /* 0x000fe40000400000 */
[----:B------:R-:W-:Y:S02]  /*3610*/  FMUL R35, R54, 1.4426950216293334961 ;  /* 0x3fb8aa3b36237820 */ /* 0x000fe40000400000 */
[----:B------:R-:W-:Y:S02]  /*3620*/  FMUL R110, R110, 1.4426950216293334961 ;  /* 0x3fb8aa3b6e6e7820 */ /* 0x000fe40000400000 */
[----:B------:R-:W-:Y:S02]  /*3630*/  FMUL R111, R111, 1.4426950216293334961 ;  /* 0x3fb8aa3b6f6f7820 */ /* 0x000fe40000400000 */
        /* <DEDUP_REMOVED lines=8> */
[----:B------:R-:W-:Y:S01]  /*36c0*/  FMUL R55, R55, 1.4426950216293334961 ;  /* 0x3fb8aa3b37377820 */ /* 0x000fe20000400000 */
[----:B------:R-:W-:Y:S08]  /*36d0*/  MUFU.EX2 R52, R29 ;  /* 0x0000001d00347308 */ /* 0x000ff00000000800 */
[----:B------:R-:W-:Y:S08]  /*36e0*/  MUFU.EX2 R147, R128 ;  /* 0x0000008000937308 */ /* 0x000ff00000000800 */
[----:B------:R-:W-:Y:S08]  /*36f0*/  MUFU.EX2 R154, R129 ;  /* 0x00000081009a7308 */ /* 0x000ff00000000800 */
[----:B------:R-:W4:Y:S08]  /*3700*/  MUFU.EX2 R5, R5 ;  /* 0x0000000500057308 */ /* 0x000f300000000800 */
[----:B------:R-:W-:Y:S08]  /*3710*/  MUFU.EX2 R153, R110 ;  /* 0x0000006e00997308 */ /* 0x000ff00000000800 */
[----:B------:R5:W0:Y:S08]  /*3720*/  MUFU.EX2 R156, R111 ;  /* 0x0000006f009c7308 */ /* 0x000a300000000800 */
[----:B------:R0:W-:Y:S01]  /*3730*/  MUFU.EX2 R17, R130 ;  /* 0x0000008200117308 */ /* 0x0001e20000000800 */
[----:B-----5:R-:W5:Y:S07]  /*3740*/  LDSM.16.M88.4 R108, [R13+0x4800] ;  /* 0x004800000d6c783b */ /* 0x020f6e0000000200 */
[----:B------:R-:W-:Y:S01]  /*3750*/  MUFU.EX2 R28, R28 ;  /* 0x0000001c001c7308 */ /* 0x000fe20000000800 */
[----:B0-----:R-:W0:Y:S07]  /*3760*/  LDSM.16.M88.4 R128, [R13+0x4600] ;  /* 0x004600000d80783b */ /* 0x001e2e0000000200 */
[----:B------:R-:W0:Y:S08]  /*3770*/  MUFU.EX2 R7, R7 ;  /* 0x0000000700077308 */ /* 0x000e300000000800 */
[----:B------:R-:W0:Y:S08]  /*3780*/  MUFU.EX2 R11, R11 ;  /* 0x0000000b000b7308 */ /* 0x000e300000000800 */
[----:B------:R-:W-:Y:S08]  /*3790*/  MUFU.EX2 R158, R23 ;  /* 0x00000017009e7308 */ /* 0x000ff00000000800 */
[----:B------:R-:W-:Y:S08]  /*37a0*/  MUFU.EX2 R29, R53 ;  /* 0x00000035001d7308 */ /* 0x000ff00000000800 */
[----:B------:R-:W0:Y:S08]  /*37b0*/  MUFU.EX2 R19, R19 ;  /* 0x0000001300137308 */ /* 0x000e300000000800 */
[----:B------:R-:W-:Y:S08]  /*37c0*/  MUFU.EX2 R31, R22 ;  /* 0x00000016001f7308 */ /* 0x000ff00000000800 */
[----:B------:R0:W0:Y:S08]  /*37d0*/  MUFU.EX2 R54, R20 ;  /* 0x0000001400367308 */ /* 0x0000300000000800 */
[----:B------:R-:W-:Y:S08]  /*37e0*/  MUFU.EX2 R35, R35 ;  /* 0x0000002300237308 */ /* 0x000ff00000000800 */
[----:B------:R0:W1:Y:S08]  /*37f0*/  MUFU.EX2 R33, R21 ;  /* 0x0000001500217308 */ /* 0x0000700000000800 */
[----:B------:R-:W3:Y:S01]  /*3800*/  MUFU.EX2 R160, R55 ;  /* 0x0000003700a07308 */ /* 0x000ee20000000800 */
[----:B--2---:R-:W-:Y:S01]  /*3810*/  F2FP.PACK_AB R148, R146, R145 ;  /* 0x000000919294723e */ /* 0x004fe200000000ff */
[C---:B----4-:R-:W-:Y:S01]  /*3820*/  FMUL R88, R5.reuse, R88 ;  /* 0x0000005805587220 */ /* 0x050fe20000400000 */
[----:B------:R-:W-:Y:S01]  /*3830*/  F2FP.PACK_AB R149, R156, R153 ;  /* 0x000000999c95723e */ /* 0x000fe200000000ff */
[----:B------:R-:W-:Y:S01]  /*3840*/  FMUL R89, R5, R89 ;  /* 0x0000005905597220 */ /* 0x000fe20000400000 */
[----:B------:R-:W-:Y:S01]  /*3850*/  F2FP.PACK_AB R150, R154, R147 ;  /* 0x000000939a96723e */ /* 0x000fe200000000ff */
[C---:B0-----:R-:W-:Y:S01]  /*3860*/  FMUL R90, R7.reuse, R90 ;  /* 0x0000005a075a7220 */ /* 0x041fe20000400000 */
[----:B------:R-:W-:Y:S01]  /*3870*/  F2FP.PACK_AB R151, R28, R17 ;  /* 0x000000111c97723e */ /* 0x000fe200000000ff */
[----:B------:R-:W-:Y:S01]  /*3880*/  FMUL R91, R7, R91 ;  /* 0x0000005b075b7220 */ /* 0x000fe20000400000 */
[----:B------:R-:W-:Y:S01]  /*3890*/  F2FP.PACK_AB R20, R52, R11 ;  /* 0x0000000b3414723e */ /* 0x000fe200000000ff */
[C---:B------:R-:W-:Y:S01]  /*38a0*/  FMUL R112, R19.reuse, R112 ;  /* 0x0000007013707220 */ /* 0x040fe20000400000 */
[----:B------:R-:W-:Y:S01]  /*38b0*/  F2FP.PACK_AB R21, R54, R31 ;  /* 0x0000001f3615723e */ /* 0x000fe200000000ff */
[----:B------:R-:W-:Y:S01]  /*38c0*/  FMUL R113, R19, R113 ;  /* 0x0000007113717220 */ /* 0x000fe20000400000 */
[----:B------:R-:W-:Y:S01]  /*38d0*/  F2FP.PACK_AB R22, R29, R158 ;  /* 0x0000009e1d16723e */ /* 0x000fe200000000ff */
[C---:B-1----:R-:W-:Y:S01]  /*38e0*/  FMUL R114, R33.reuse, R114 ;  /* 0x0000007221727220 */ /* 0x042fe20000400000 */
[----:B---3--:R-:W-:Y:S01]  /*38f0*/  F2FP.PACK_AB R23, R160, R35 ;  /* 0x00000023a017723e */ /* 0x008fe200000000ff */
[----:B------:R-:W-:-:S02]  /*3900*/  FMUL R115, R33, R115 ;  /* 0x0000007321737220 */ /* 0x000fc40000400000 */
[----:B------:R-:W-:Y:S02]  /*3910*/  FFMA R76, R76, c[0x0][0x188], -R144 ;  /* 0x000062004c4c7a23 */ /* 0x000fe40000000890 */
[--C-:B------:R-:W-:Y:S02]  /*3920*/  FFMA R122, R122, c[0x0][0x188], -R152.reuse ;  /* 0x000062007a7a7a23 */ /* 0x100fe40000000898 */
[----:B------:R-:W-:Y:S01]  /*3930*/  FFMA R123, R123, c[0x0][0x188], -R152 ;  /* 0x000062007b7b7a23 */ /* 0x000fe20000000898 */
[----:B------:R-:W-:Y:S01]  /*3940*/  HMMA.16816.F32 R88, R148, R24, R88 ;  /* 0x000000189458723c */ /* 0x000fe20000001858 */
[C---:B------:R-:W-:Y:S02]  /*3950*/  FMUL R96, R5.reuse, R96 ;  /* 0x0000006005607220 */ /* 0x040fe40000400000 */
[----:B------:R-:W-:Y:S02]  /*3960*/  FMUL R97, R5, R97 ;  /* 0x0000006105617220 */ /* 0x000fe40000400000 */
[----:B------:R-:W-:-:S02]  /*3970*/  FMUL R98, R7, R98 ;  /* 0x0000006207627220 */ /* 0x000fc40000400000 */
[----:B------:R-:W-:Y:S01]  /*3980*/  FMUL R99, R7, R99 ;  /* 0x0000006307637220 */ /* 0x000fe20000400000 */
[----:B------:R-:W-:Y:S01]  /*3990*/  HMMA.16816.F32 R112, R20, R24, R112 ;  /* 0x000000181470723c */ /* 0x000fe20000001870 */
[C---:B------:R-:W-:Y:S02]  /*39a0*/  FMUL R64, R19.reuse, R64 ;  /* 0x0000004013407220 */ /* 0x040fe40000400000 */
[----:B------:R-:W-:Y:S02]  /*39b0*/  FMUL R65, R19, R65 ;  /* 0x0000004113417220 */ /* 0x000fe40000400000 */
[C---:B------:R-:W-:Y:S02]  /*39c0*/  FMUL R66, R33.reuse, R66 ;  /* 0x0000004221427220 */ /* 0x040fe40000400000 */
[----:B------:R-:W-:Y:S02]  /*39d0*/  FMUL R67, R33, R67 ;  /* 0x0000004321437220 */ /* 0x000fe40000400000 */
[----:B------:R-:W-:-:S02]  /*39e0*/  FFMA R120, R120, c[0x0][0x188], -R144 ;  /* 0x0000620078787a23 */ /* 0x000fc40000000890 */
[----:B------:R-:W-:Y:S02]  /*39f0*/  FFMA R121, R121, c[0x0][0x188], -R144 ;  /* 0x0000620079797a23 */ /* 0x000fe40000000890 */
[----:B------:R-:W-:Y:S02]  /*3a00*/  FMUL R24, R76, 1.4426950216293334961 ;  /* 0x3fb8aa3b4c187820 */ /* 0x000fe40000400000 */
[----:B------:R-:W-:Y:S02]  /*3a10*/  FMUL R53, R122, 1.4426950216293334961 ;  /* 0x3fb8aa3b7a357820 */ /* 0x000fe40000400000 */
[----:B------:R-:W-:Y:S02]  /*3a20*/  FMUL R76, R123, 1.4426950216293334961 ;  /* 0x3fb8aa3b7b4c7820 */ /* 0x000fe40000400000 */
[----:B------:R-:W-:Y:S02]  /*3a30*/  FFMA R78, R78, c[0x0][0x188], -R152 ;  /* 0x000062004e4e7a23 */ /* 0x000fe40000000898 */
[----:B------:R-:W-:-:S02]  /*3a40*/  FMUL R48, R5, R48 ;  /* 0x0000003005307220 */ /* 0x000fc40000400000 */
[----:B------:R-:W-:Y:S02]  /*3a50*/  FMUL R49, R5, R49 ;  /* 0x0000003105317220 */ /* 0x000fe40000400000 */
[C---:B------:R-:W-:Y:S02]  /*3a60*/  FMUL R50, R7.reuse, R50 ;  /* 0x0000003207327220 */ /* 0x040fe40000400000 */
[----:B------:R-:W-:Y:S02]  /*3a70*/  FMUL R51, R7, R51 ;  /* 0x0000003307337220 */ /* 0x000fe40000400000 */
[----:B------:R-:W-:Y:S02]  /*3a80*/  FMUL R120, R120, 1.4426950216293334961 ;  /* 0x3fb8aa3b78787820 */ /* 0x000fe40000400000 */
[----:B------:R-:W-:Y:S02]  /*3a90*/  FMUL R121, R121, 1.4426950216293334961 ;  /* 0x3fb8aa3b79797820 */ /* 0x000fe40000400000 */
[----:B------:R-:W-:-:S02]  /*3aa0*/  FFMA R79, R79, c[0x0][0x188], -R152 ;  /* 0x000062004f4f7a23 */ /* 0x000fc40000000898 */
[C---:B------:R-:W-:Y:S02]  /*3ab0*/  FMUL R92, R19.reuse, R92 ;  /* 0x0000005c135c7220 */ /* 0x040fe40000400000 */
[----:B------:R-:W-:Y:S02]  /*3ac0*/  FMUL R93, R19, R93 ;  /* 0x0000005d135d7220 */ /* 0x000fe40000400000 */
[C---:B------:R-:W-:Y:S02]  /*3ad0*/  FMUL R94, R33.reuse, R94 ;  /* 0x0000005e215e7220 */ /* 0x040fe40000400000 */
[----:B------:R-:W-:Y:S02]  /*3ae0*/  FMUL R95, R33, R95 ;  /* 0x0000005f215f7220 */ /* 0x000fe40000400000 */
[----:B------:R-:W-:Y:S01]  /*3af0*/  FFMA R166, R166, c[0x0][0x188], -R6 ;  /* 0x00006200a6a67a23 */ /* 0x000fe20000000806 */
[----:B------:R-:W-:Y:S01]  /*3b00*/  HMMA.16816.F32 R96, R148, R36, R96 ;  /* 0x000000249460723c */ /* 0x000fe20000001860 */
[----:B------:R-:W-:Y:S01]  /*3b10*/  FFMA R164, R164, c[0x0][0x188], -R18 ;  /* 0x00006200a4a47a23 */ /* 0x000fe20000000812 */
[----:B------:R-:W-:Y:S01]  /*3b20*/  MUFU.EX2 R25, R121 ;  /* 0x0000007900197308 */ /* 0x000fe20000000800 */
[----:B------:R-:W-:-:S02]  /*3b30*/  FMUL R55, R78, 1.4426950216293334961 ;  /* 0x3fb8aa3b4e377820 */ /* 0x000fc40000400000 */
[----:B------:R-:W-:Y:S02]  /*3b40*/  FMUL R78, R79, 1.4426950216293334961 ;  /* 0x3fb8aa3b4f4e7820 */ /* 0x000fe40000400000 */
[----:B------:R-:W-:Y:S01]  /*3b50*/  FFMA R165, R165, c[0x0][0x188], -R18 ;  /* 0x00006200a5a57a23 */ /* 0x000fe20000000812 */
[----:B------:R-:W-:Y:S01]  /*3b60*/  HMMA.16816.F32 R64, R20, R36, R64 ;  /* 0x000000241440723c */ /* 0x000fe20000001840 */
[----:B------:R-:W-:Y:S01]  /*3b70*/  FMUL R79, R166, 1.4426950216293334961 ;  /* 0x3fb8aa3ba64f7820 */ /* 0x000fe20000400000 */
[----:B------:R-:W0:Y:S01]  /*3b80*/  MUFU.EX2 R36, R120 ;  /* 0x0000007800247308 */ /* 0x000e220000000800 */
[----:B------:R-:W-:Y:S02]  /*3b90*/  FMUL R164, R164, 1.4426950216293334961 ;  /* 0x3fb8aa3ba4a47820 */ /* 0x000fe40000400000 */
[----:B------:R-:W-:Y:S02]  /*3ba0*/  FFMA R77, R77, c[0x0][0x188], -R144 ;  /* 0x000062004d4d7a23 */ /* 0x000fe40000000890 */
[----:B------:R-:W-:Y:S01]  /*3bb0*/  FFMA R167, R167, c[0x0][0x188], -R6 ;  /* 0x00006200a7a77a23 */ /* 0x000fe20000000806 */
[----:B------:R-:W-:Y:S02]  /*3bc0*/  HMMA.16816.F32 R48, R148, R44, R48 ;  /* 0x0000002c9430723c */ /* 0x000fe40000001830 */
[----:B------:R-:W-:Y:S01]  /*3bd0*/  MUFU.EX2 R53, R53 ;  /* 0x0000003500357308 */ /* 0x000fe20000000800 */
[----:B------:R-:W-:-:S02]  /*3be0*/  FMUL R80, R5, R80 ;  /* 0x0000005005507220 */ /* 0x000fc40000400000 */
[----:B------:R-:W-:Y:S02]  /*3bf0*/  FMUL R81, R5, R81 ;  /* 0x0000005105517220 */ /* 0x000fe40000400000 */
[C---:B------:R-:W-:Y:S01]  /*3c00*/  FMUL R82, R7.reuse, R82 ;  /* 0x0000005207527220 */ /* 0x040fe20000400000 */
[----:B------:R-:W-:Y:S02]  /*3c10*/  HMMA.16816.F32 R92, R20, R44, R92 ;  /* 0x0000002c145c723c */ /* 0x000fe4000000185c */
[----:B------:R-:W1:Y:S01]  /*3c20*/  MUFU.EX2 R76, R76 ;  /* 0x0000004c004c7308 */ /* 0x000e620000000800 */
[----:B------:R-:W-:Y:S02]  /*3c30*/  FMUL R83, R7, R83 ;  /* 0x0000005307537220 */ /* 0x000fe40000400000 */
[C---:B------:R-:W-:Y:S02]  /*3c40*/  FMUL R116, R19.reuse, R116 ;  /* 0x0000007413747220 */ /* 0x040fe40000400000 */
[----:B------:R-:W-:-:S02]  /*3c50*/  FMUL R117, R19, R117 ;  /* 0x0000007513757220 */ /* 0x000fc40000400000 */
[C---:B------:R-:W-:Y:S02]  /*3c60*/  FMUL R118, R33.reuse, R118 ;  /* 0x0000007621767220 */ /* 0x040fe40000400000 */
[----:B------:R-:W-:Y:S02]  /*3c70*/  FMUL R119, R33, R119 ;  /* 0x0000007721777220 */ /* 0x000fe40000400000 */
[----:B------:R-:W-:Y:S02]  /*3c80*/  FMUL R45, R165, 1.4426950216293334961 ;  /* 0x3fb8aa3ba52d7820 */ /* 0x000fe40000400000 */
[----:B------:R-:W-:Y:S02]  /*3c90*/  FFMA R124, R124, c[0x0][0x188], -R18 ;  /* 0x000062007c7c7a23 */ /* 0x000fe40000000812 */
[----:B------:R-:W-:Y:S01]  /*3ca0*/  FADD R11, R11, R52 ;  /* 0x000000340b0b7221 */ /* 0x000fe20000000000 */
[----:B------:R-:W2:Y:S01]  /*3cb0*/  MUFU.EX2 R44, R164 ;  /* 0x000000a4002c7308 */ /* 0x000ea20000000800 */
[----:B------:R-:W-:-:S02]  /*3cc0*/  FFMA R126, R126, c[0x0][0x188], -R6 ;  /* 0x000062007e7e7a23 */ /* 0x000fc40000000806 */
[----:B------:R-:W-:Y:S02]  /*3cd0*/  FADD R146, R145, R146 ;  /* 0x0000009291927221 */ /* 0x000fe40000000000 */
[----:B------:R-:W-:Y:S02]  /*3ce0*/  FADD R156, R153, R156 ;  /* 0x0000009c999c7221 */ /* 0x000fe40000000000 */
[----:B------:R-:W-:Y:S01]  /*3cf0*/  FMUL R37, R77, 1.4426950216293334961 ;  /* 0x3fb8aa3b4d257820 */ /* 0x000fe20000400000 */
[----:B------:R-:W3:Y:S01]  /*3d00*/  MUFU.EX2 R79, R79 ;  /* 0x0000004f004f7308 */ /* 0x000ee20000000800 */
[----:B------:R-:W-:Y:S02]  /*3d10*/  FMUL R167, R167, 1.4426950216293334961 ;  /* 0x3fb8aa3ba7a77820 */ /* 0x000fe40000400000 */
[C---:B------:R-:W-:Y:S02]  /*3d20*/  FMUL R84, R19.reuse, R84 ;  /* 0x0000005413547220 */ /* 0x040fe40000400000 */
[----:B------:R-:W-:-:S02]  /*3d30*/  FMUL R85, R19, R85 ;  /* 0x0000005513557220 */ /* 0x000fc40000400000 */
[C---:B------:R-:W-:Y:S02]  /*3d40*/  FMUL R86, R33.reuse, R86 ;  /* 0x0000005621567220 */ /* 0x040fe40000400000 */
[----:B------:R-:W-:Y:S02]  /*3d50*/  FMUL R87, R33, R87 ;  /* 0x0000005721577220 */ /* 0x000fe40000400000 */
[C---:B------:R-:W-:Y:S02]  /*3d60*/  FMUL R60, R19.reuse, R60 ;  /* 0x0000003c133c7220 */ /* 0x040fe40000400000 */
[----:B------:R-:W-:Y:S02]  /*3d70*/  FMUL R61, R19, R61 ;  /* 0x0000003d133d7220 */ /* 0x000fe40000400000 */
[C---:B------:R-:W-:Y:S02]  /*3d80*/  FMUL R62, R33.reuse, R62 ;  /* 0x0000003e213e7220 */ /* 0x040fe40000400000 */
[----:B------:R-:W-:-:S02]  /*3d90*/  FMUL R63, R33, R63 ;  /* 0x0000003f213f7220 */ /* 0x000fc40000400000 */
[C---:B------:R-:W-:Y:S02]  /*3da0*/  FMUL R68, R19.reuse, R68 ;  /* 0x0000004413447220 */ /* 0x040fe40000400000 */
[----:B------:R-:W-:Y:S02]  /*3db0*/  FMUL R69, R19, R69 ;  /* 0x0000004513457220 */ /* 0x000fe40000400000 */
[C---:B------:R-:W-:Y:S02]  /*3dc0*/  FMUL R70, R33.reuse, R70 ;  /* 0x0000004621467220 */ /* 0x040fe40000400000 */
[----:B------:R-:W-:Y:S02]  /*3dd0*/  FMUL R71, R33, R71 ;  /* 0x0000004721477220 */ /* 0x000fe40000400000 */
[----:B------:R-:W-:Y:S02]  /*3de0*/  FMUL R77, R124, 1.4426950216293334961 ;  /* 0x3fb8aa3b7c4d7820 */ /* 0x000fe40000400000 */
[----:B------:R-:W-:-:S02]  /*3df0*/  FFMA R125, R125, c[0x0][0x188], -R18 ;  /* 0x000062007d7d7a23 */ /* 0x000fc40000000812 */
[C---:B------:R-:W-:Y:S02]  /*3e00*/  FMUL R72, R19.reuse, R72 ;  /* 0x0000004813487220 */ /* 0x040fe40000400000 */
[----:B------:R-:W-:Y:S02]  /*3e10*/  FMUL R73, R19, R73 ;  /* 0x0000004913497220 */ /* 0x000fe40000400000 */
[C---:B------:R-:W-:Y:S02]  /*3e20*/  FMUL R74, R33.reuse, R74 ;  /* 0x0000004a214a7220 */ /* 0x040fe40000400000 */
[----:B------:R-:W-:Y:S02]  /*3e30*/  FMUL R75, R33, R75 ;  /* 0x0000004b214b7220 */ /* 0x000fe40000400000 */
[----:B------:R-:W-:Y:S01]  /*3e40*/  FADD R158, R158, R11 ;  /* 0x0000000b9e9e7221 */ /* 0x000fe20000000000 */
[----:B------:R-:W4:Y:S01]  /*3e50*/  MUFU.EX2 R45, R45 ;  /* 0x0000002d002d7308 */ /* 0x000f220000000800 */
[----:B------:R-:W-:-:S02]  /*3e60*/  FADD R147, R147, R146 ;  /* 0x0000009293937221 */ /* 0x000fc40000000000 */
[----:B------:R-:W-:Y:S02]  /*3e70*/  FADD R17, R17, R156 ;  /* 0x0000009c11117221 */ /* 0x000fe40000000000 */
[----:B------:R-:W-:Y:S01]  /*3e80*/  FMUL R11, R126, 1.4426950216293334961 ;  /* 0x3fb8aa3b7e0b7820 */ /* 0x000fe20000400000 */
[----:B-----5:R-:W-:Y:S01]  /*3e90*/  HMMA.16816.F32 R80, R148, R108, R80 ;  /* 0x0000006c9450723c */ /* 0x020fe20000001850 */
[----:B------:R-:W-:Y:S02]  /*3ea0*/  FADD R52, R31, R54 ;  /* 0x000000361f347221 */ /* 0x000fe40000000000 */
[----:B------:R-:W-:Y:S01]  /*3eb0*/  FFMA R127, R127, c[0x0][0x188], -R6 ;  /* 0x000062007f7f7a23 */ /* 0x000fe20000000806 */
[----:B------:R-:W5:Y:S01]  /*3ec0*/  MUFU.EX2 R54, R167 ;  /* 0x000000a700367308 */ /* 0x000f620000000800 */
[----:B------:R-:W-:-:S03]  /*3ed0*/  FADD R147, R154, R147 ;  /* 0x000000939a937221 */ /* 0x000fc60000000000 */
[----:B------:R-:W-:Y:S01]  /*3ee0*/  HMMA.16816.F32 R116, R20, R108, R116 ;  /* 0x0000006c1474723c */ /* 0x000fe20000001874 */
[----:B------:R-:W-:-:S03]  /*3ef0*/  FADD R28, R28, R17 ;  /* 0x000000111c1c7221 */ /* 0x000fc60000000000 */
[----:B------:R-:W-:Y:S03]  /*3f00*/  MUFU.EX2 R24, R24 ;  /* 0x0000001800187308 */ /* 0x000fe60000000800 */
[----:B------:R-:W-:Y:S01]  /*3f10*/  FMUL R108, R125, 1.4426950216293334961 ;  /* 0x3fb8aa3b7d6c7820 */ /* 0x000fe20000400000 */
[----:B------:R-:W-:Y:S01]  /*3f20*/  HMMA.16816.F32 R84, R20, R132, R84 ;  /* 0x000000841454723c */ /* 0x000fe20000001854 */
[----:B------:R-:W-:-:S03]  /*3f30*/  FADD R35, R35, R52 ;  /* 0x0000003423237221 */ /* 0x000fc60000000000 */
[----:B------:R-:W0:Y:S01]  /*3f40*/  MUFU.EX2 R37, R37 ;  /* 0x0000002500257308 */ /* 0x000e220000000800 */
[----:B------:R-:W-:-:S03]  /*3f50*/  FMUL R127, R127, 1.4426950216293334961 ;  /* 0x3fb8aa3b7f7f7820 */ /* 0x000fc60000400000 */
[----:B------:R-:W-:Y:S04]  /*3f60*/  HMMA.16816.F32 R60, R20, R128, R60 ;  /* 0x00000080143c723c */ /* 0x000fe8000000183c */
[----:B------:R-:W-:Y:S01]  /*3f70*/  MUFU.EX2 R55, R55 ;  /* 0x0000003700377308 */ /* 0x000fe20000000800 */
[----:B------:R-:W-:-:S03]  /*3f80*/  FADD R29, R29, R158 ;  /* 0x0000009e1d1d7221 */ /* 0x000fc60000000000 */
[C---:B------:R-:W-:Y:S04]  /*3f90*/  HMMA.16816.F32 R68, R20.reuse, R140, R68 ;  /* 0x0000008c1444723c */ /* 0x040fe80000001844 */
[----:B------:R-:W2:Y:S04]  /*3fa0*/  MUFU.EX2 R78, R78 ;  /* 0x0000004e004e7308 */ /* 0x000ea80000000800 */
[----:B------:R-:W-:Y:S04]  /*3fb0*/  HMMA.16816.F32 R72, R20, R136, R72 ;  /* 0x000000881448723c */ /* 0x000fe80000001848 */
[----:B------:R-:W2:Y:S03]  /*3fc0*/  MUFU.EX2 R77, R77 ;  /* 0x0000004d004d7308 */ /* 0x000ea60000000800 */
[----:B0-----:R-:W-:Y:S01]  /*3fd0*/  F2FP.PACK_AB R20, R25, R36 ;  /* 0x000000241914723e */ /* 0x001fe200000000ff */
[----:B------:R-:W-:Y:S01]  /*3fe0*/  FADD R36, R36, R147 ;  /* 0x0000009324247221 */ /* 0x000fe20000000000 */
[----:B-1----:R-:W-:-:S03]  /*3ff0*/  F2FP.PACK_AB R21, R76, R53 ;  /* 0x000000354c15723e */ /* 0x002fc600000000ff */
[----:B------:R-:W0:Y:S01]  /*4000*/  MUFU.EX2 R11, R11 ;  /* 0x0000000b000b7308 */ /* 0x000e220000000800 */
[----:B------:R-:W-:Y:S02]  /*4010*/  FADD R53, R53, R28 ;  /* 0x0000001c35357221 */ /* 0x000fe40000000000 */
[----:B------:R-:W-:Y:S02]  /*4020*/  FADD R160, R160, R35 ;  /* 0x00000023a0a07221 */ /* 0x000fe40000000000 */
[----:B------:R-:W-:-:S03]  /*4030*/  FADD R25, R25, R36 ;  /* 0x0000002419197221 */ /* 0x000fc60000000000 */
[----:B------:R-:W1:Y:S01]  /*4040*/  MUFU.EX2 R108, R108 ;  /* 0x0000006c006c7308 */ /* 0x000e620000000800 */
[----:B--2---:R-:W-:Y:S02]  /*4050*/  FADD R36, R44, R29 ;  /* 0x0000001d2c247221 */ /* 0x004fe40000000000 */
[----:B---3--:R-:W-:-:S05]  /*4060*/  FADD R17, R79, R160 ;  /* 0x000000a04f117221 */ /* 0x008fca0000000000 */
[----:B------:R-:W2:Y:S01]  /*4070*/  MUFU.EX2 R28, R127 ;  /* 0x0000007f001c7308 */ /* 0x000ea20000000800 */
[----:B----4-:R-:W-:Y:S02]  /*4080*/  FADD R36, R45, R36 ;  /* 0x000000242d247221 */ /* 0x010fe40000000000 */
[----:B------:R-:W-:Y:S02]  /*4090*/  FADD R76, R76, R53 ;  /* 0x000000354c4c7221 */ /* 0x000fe40000000000 */
[----:B-----5:R-:W-:Y:S01]  /*40a0*/  FADD R52, R54, R17 ;  /* 0x0000001136347221 */ /* 0x020fe20000000000 */
[----:B------:R-:W-:Y:S01]  /*40b0*/  F2FP.PACK_AB R22, R37, R24 ;  /* 0x000000182516723e */ /* 0x000fe200000000ff */
[----:B------:R-:W-:Y:S01]  /*40c0*/  FADD R24, R24, R25 ;  /* 0x0000001918187221 */ /* 0x000fe20000000000 */
[----:B------:R-:W-:Y:S01]  /*40d0*/  F2FP.PACK_AB R23, R78, R55 ;  /* 0x000000374e17723e */ /* 0x000fe200000000ff */
[----:B------:R-:W-:Y:S02]  /*40e0*/  FADD R17, R77, R36 ;  /* 0x000000244d117221 */ /* 0x000fe40000000000 */
[----:B------:R-:W-:-:S02]  /*40f0*/  FADD R55, R55, R76 ;  /* 0x0000004c37377221 */ /* 0x000fc40000000000 */
[----:B0-----:R-:W-:Y:S02]  /*4100*/  FADD R25, R11, R52 ;  /* 0x000000340b197221 */ /* 0x001fe40000000000 */
[----:B------:R-:W-:Y:S02]  /*4110*/  FADD R24, R37, R24 ;  /* 0x0000001825187221 */ /* 0x000fe40000000000 */
[----:B-1----:R-:W-:Y:S02]  /*4120*/  FADD R17, R108, R17 ;  /* 0x000000116c117221 */ /* 0x002fe40000000000 */
[----:B------:R-:W-:Y:S02]  /*4130*/  FADD R78, R78, R55 ;  /* 0x000000374e4e7221 */ /* 0x000fe40000000000 */
[----:B--2---:R-:W-:Y:S02]  /*4140*/  FADD R25, R28, R25 ;  /* 0x000000191c197221 */ /* 0x004fe40000000000 */
[----:B------:R-:W-:-:S02]  /*4150*/  FMUL R104, R5, R104 ;  /* 0x0000006805687220 */ /* 0x000fc40000400000 */
[----:B------:R-:W-:Y:S02]  /*4160*/  FMUL R105, R5, R105 ;  /* 0x0000006905697220 */ /* 0x000fe40000400000 */
[C---:B------:R-:W-:Y:S02]  /*4170*/  FMUL R106, R7.reuse, R106 ;  /* 0x0000006a076a7220 */ /* 0x040fe40000400000 */
[----:B------:R-:W-:Y:S02]  /*4180*/  FMUL R107, R7, R107 ;  /* 0x0000006b076b7220 */ /* 0x000fe40000400000 */
[C---:B------:R-:W-:Y:S02]  /*4190*/  FMUL R40, R5.reuse, R40 ;  /* 0x0000002805287220 */ /* 0x040fe40000400000 */
[----:B------:R-:W-:Y:S02]  /*41a0*/  FMUL R41, R5, R41 ;  /* 0x0000002905297220 */ /* 0x000fe40000400000 */
        /* <DEDUP_REMOVED lines=9> */
[----:B------:R-:W-:Y:S01]  /*4240*/  FMUL R59, R7, R59 ;  /* 0x0000003b073b7220 */ /* 0x000fe20000400000 */
[----:B------:R-:W0:Y:S04]  /*4250*/  SHFL.BFLY PT, R29, R24, 0x2, 0x1f ;  /* 0x0c401f00181d7f89 */ /* 0x000e2800000e0000 */
[----:B------:R-:W1:Y:S01]  /*4260*/  SHFL.BFLY PT, R36, R17, 0x2, 0x1f ;  /* 0x0c401f0011247f89 */ /* 0x000e6200000e0000 */
[C---:B------:R-:W-:Y:S03]  /*4270*/  HMMA.16816.F32 R104, R148.reuse, R132, R104 ;  /* 0x000000849468723c */ /* 0x040fe60000001868 */
[----:B------:R-:W2:Y:S04]  /*4280*/  SHFL.BFLY PT, R31, R78, 0x2, 0x1f ;  /* 0x0c401f004e1f7f89 */ /* 0x000ea800000e0000 */
[----:B------:R-:W3:Y:S01]  /*4290*/  SHFL.BFLY PT, R76, R25, 0x2, 0x1f ;  /* 0x0c401f00194c7f89 */ /* 0x000ee200000e0000 */
[C---:B------:R-:W-:Y:S08]  /*42a0*/  HMMA.16816.F32 R40, R148.reuse, R128, R40 ;  /* 0x000000809428723c */ /* 0x040ff00000001828 */
[C---:B------:R-:W-:Y:S08]  /*42b0*/  HMMA.16816.F32 R100, R148.reuse, R140, R100 ;  /* 0x0000008c9464723c */ /* 0x040ff00000001864 */
[----:B------:R-:W-:Y:S01]  /*42c0*/  HMMA.16816.F32 R56, R148, R136, R56 ;  /* 0x000000889438723c */ /* 0x000fe20000001838 */
[----:B0-----:R-:W-:-:S02]  /*42d0*/  FADD R29, R24, R29 ;  /* 0x0000001d181d7221 */ /* 0x001fc40000000000 */
[----:B-1----:R-:W-:Y:S02]  /*42e0*/  FADD R36, R17, R36 ;  /* 0x0000002411247221 */ /* 0x002fe40000000000 */
[----:B--2---:R-:W-:Y:S02]  /*42f0*/  FADD R31, R78, R31 ;  /* 0x0000001f4e1f7221 */ /* 0x004fe40000000000 */
[----:B---3--:R-:W-:Y:S01]  /*4300*/  FADD R76, R25, R76 ;  /* 0x0000004c194c7221 */ /* 0x008fe20000000000 */
[C---:B------:R-:W-:Y:S01]  /*4310*/  HMMA.16816.F32 R96, R20.reuse, R38, R96 ;  /* 0x000000261460723c */ /* 0x040fe20000001860 */
[----:B------:R-:W-:Y:S02]  /*4320*/  F2FP.PACK_AB R55, R28, R11 ;  /* 0x0000000b1c37723e */ /* 0x000fe400000000ff */
[----:B------:R-:W0:Y:S05]  /*4330*/  SHFL.BFLY PT, R11, R36, 0x1, 0x1f ;  /* 0x0c201f00240b7f89 */ /* 0x000e2a00000e0000 */
[C---:B------:R-:W-:Y:S01]  /*4340*/  HMMA.16816.F32 R88, R20.reuse, R26, R88 ;  /* 0x0000001a1458723c */ /* 0x040fe20000001858 */
[----:B------:R-:W1:Y:S07]  /*4350*/  SHFL.BFLY PT, R17, R76, 0x1, 0x1f ;  /* 0x0c201f004c117f89 */ /* 0x000e6e00000e0000 */
[C---:B------:R-:W-:Y:S08]  /*4360*/  HMMA.16816.F32 R104, R20.reuse, R134, R104 ;  /* 0x000000861468723c */ /* 0x040ff00000001868 */
[C---:B------:R-:W-:Y:S08]  /*4370*/  HMMA.16816.F32 R40, R20.reuse, R130, R40 ;  /* 0x000000821428723c */ /* 0x040ff00000001828 */
[C---:B------:R-:W-:Y:S08]  /*4380*/  HMMA.16816.F32 R80, R20.reuse, R110, R80 ;  /* 0x0000006e1450723c */ /* 0x040ff00000001850 */
[C---:B------:R-:W-:Y:S08]  /*4390*/  HMMA.16816.F32 R48, R20.reuse, R46, R48 ;  /* 0x0000002e1430723c */ /* 0x040ff00000001830 */
[C---:B------:R-:W-:Y:S08]  /*43a0*/  HMMA.16816.F32 R100, R20.reuse, R142, R100 ;  /* 0x0000008e1464723c */ /* 0x040ff00000001864 */
[----:B------:R-:W-:Y:S01]  /*43b0*/  HMMA.16816.F32 R56, R20, R138, R56 ;  /* 0x0000008a1438723c */ /* 0x000fe20000001838 */
[----:B------:R-:W2:Y:S04]  /*43c0*/  SHFL.BFLY PT, R20, R29, 0x1, 0x1f ;  /* 0x0c201f001d147f89 */ /* 0x000ea800000e0000 */
[----:B------:R-:W3:Y:S01]  /*43d0*/  SHFL.BFLY PT, R22, R31, 0x1, 0x1f ;  /* 0x0c201f001f167f89 */ /* 0x000ee200000e0000 */
[----:B------:R-:W-:-:S04]  /*43e0*/  IADD3 R3, R3, 0x20, RZ ;  /* 0x0000002003037810 */ /* 0x000fc80007ffe0ff */
[----:B------:R-:W-:Y:S02]  /*43f0*/  ISETP.GE.AND P0, PT, R3, c[0x0][0x1d0], PT ;  /* 0x0000740003007a0c */ /* 0x000fe40003f06270 */
[----:B------:R-:W-:Y:S02]  /*4400*/  F2FP.PACK_AB R53, R54, R79 ;  /* 0x0000004f3635723e */ /* 0x000fe400000000ff */
[----:B------:R-:W-:Y:S02]  /*4410*/  F2FP.PACK_AB R52, R45, R44 ;  /* 0x0000002c2d34723e */ /* 0x000fe400000000ff */
[----:B------:R-:W-:Y:S01]  /*4420*/  F2FP.PACK_AB R54, R108, R77 ;  /* 0x0000004d6c36723e */ /* 0x000fe200000000ff */
[----:B0-----:R-:W-:Y:S01]  /*4430*/  FADD R11, R36, R11 ;  /* 0x0000000b240b7221 */ /* 0x001fe20000000000 */
[----:B------:R-:W-:Y:S01]  /*4440*/  MOV R21, 0x20 ;  /* 0x0000002000157802 */ /* 0x000fe20000000f00 */
[----:B-1----:R-:W-:Y:S01]  /*4450*/  FADD R17, R76, R17 ;  /* 0x000000114c117221 */ /* 0x002fe20000000000 */
[----:B------:R-:W-:Y:S01]  /*4460*/  MOV R23, R152 ;  /* 0x0000009800177202 */ /* 0x000fe20000000f00 */
[----:B------:R-:W-:-:S02]  /*4470*/  FFMA R32, R19, R32, R11 ;  /* 0x0000002013207223 */ /* 0x000fc4000000000b */
[----:B------:R-:W-:Y:S01]  /*4480*/  HMMA.16816.F32 R64, R52, R38, R64 ;  /* 0x000000263440723c */ /* 0x000fe20000001840 */
[----:B--2---:R-:W-:Y:S02]  /*4490*/  FADD R20, R29, R20 ;  /* 0x000000141d147221 */ /* 0x004fe40000000000 */
[----:B---3--:R-:W-:-:S05]  /*44a0*/  FADD R22, R31, R22 ;  /* 0x000000161f167221 */ /* 0x008fca0000000000 */
[----:B------:R-:W-:Y:S01]  /*44b0*/  HMMA.16816.F32 R112, R52, R26, R112 ;  /* 0x0000001a3470723c */ /* 0x000fe20000001870 */
[C---:B------:R-:W-:Y:S01]  /*44c0*/  IMAD R8, R21.reuse, c[0x0][0x1b4], R8 ;  /* 0x00006d0015087a24 */ /* 0x040fe200078e0208 */
[----:B------:R-:W-:Y:S01]  /*44d0*/  MOV R19, R18 ;  /* 0x0000001200137202 */ /* 0x000fe20000000f00 */
[----:B------:R-:W-:Y:S01]  /*44e0*/  IMAD R10, R21, c[0x0][0x1a4], R10 ;  /* 0x00006900150a7a24 */ /* 0x000fe200078e020a */
[----:B------:R-:W-:Y:S01]  /*44f0*/  MOV R21, R6 ;  /* 0x0000000600157202 */ /* 0x000fe20000000f00 */
[----:B------:R-:W-:-:S03]  /*4500*/  FFMA R168, R5, R168, R20 ;  /* 0x000000a805a87223 */ /* 0x000fc60000000014 */
[----:B------:R-:W-:Y:S01]  /*4510*/  HMMA.16816.F32 R84, R52, R134, R84 ;  /* 0x000000863454723c */ /* 0x000fe20000001854 */
[----:B------:R-:W-:Y:S01]  /*4520*/  FFMA R34, R7, R34, R22 ;  /* 0x0000002207227223 */ /* 0x000fe20000000016 */
[----:B------:R-:W-:Y:S01]  /*4530*/  MOV R5, R144 ;  /* 0x0000009000057202 */ /* 0x000fe20000000f00 */
[----:B------:R-:W-:-:S05]  /*4540*/  FFMA R30, R33, R30, R17 ;  /* 0x0000001e211e7223 */ /* 0x000fca0000000011 */
[C---:B------:R-:W-:Y:S08]  /*4550*/  HMMA.16816.F32 R60, R52.reuse, R130, R60 ;  /* 0x00000082343c723c */ /* 0x040ff0000000183c */
[C---:B------:R-:W-:Y:S08]  /*4560*/  HMMA.16816.F32 R116, R52.reuse, R110, R116 ;  /* 0x0000006e3474723c */ /* 0x040ff00000001874 */
[C---:B------:R-:W-:Y:S08]  /*4570*/  HMMA.16816.F32 R92, R52.reuse, R46, R92 ;  /* 0x0000002e345c723c */ /* 0x040ff0000000185c */
[C---:B------:R-:W-:Y:S08]  /*4580*/  HMMA.16816.F32 R68, R52.reuse, R142, R68 ;  /* 0x0000008e3444723c */ /* 0x040ff00000001844 */
[----:B------:R-:W-:Y:S01]  /*4590*/  HMMA.16816.F32 R72, R52, R138, R72 ;  /* 0x0000008a3448723c */ /* 0x000fe20000001848 */
[----:B------:R-:W-:Y:S01]  /*45a0*/  @P0 CALL.REL.NOINC `(.L_x_1) ;  /* 0x0000001000000944 */ /* 0x000fe20003c00000 */
[----:B------:R-:W-:Y:S06]  /*45b0*/  BRA `(.L_x_2) ;  /* 0xffffdfd000007947 */ /* 0x000fec000383ffff */
.L_x_1:
[----:B------:R-:W-:-:S07]  /*45c0*/  NOP ;  /* 0x0000000000007918 */ /* 0x000fce0000000000 */
[----:B------:R-:W-:Y:S02]  /*45d0*/  MOV R3, R6 ;  /* 0x0000000600037202 */ /* 0x000fe40000000f00 */
[----:B------:R-:W-:-:S07]  /*45e0*/  MOV R24, R18 ;  /* 0x0000001200187202 */ /* 0x000fce0000000f00 */
.L_x_0:
[----:B------:R-:W-:Y:S01]  /*45f0*/  SHF.L.U32 R8, R0, 0x2, RZ ;  /* 0x0000000200087819 */ /* 0x000fe200000006ff */
[----:B------:R-:W-:Y:S01]  /*4600*/  FMUL R20, R168, 8388608 ;  /* 0x4b000000a8147820 */ /* 0x000fe20000400000 */
[----:B------:R-:W-:Y:S01]  /*4610*/  MOV R36, R34 ;  /* 0x0000002200247202 */ /* 0x000fe20000000f00 */
[----:B------:R-:W-:Y:S01]  /*4620*/  FMUL R31, R30, 8388608 ;  /* 0x4b0000001e1f7820 */ /* 0x000fe20000400000 */
[----:B------:R-:W-:Y:S01]  /*4630*/  LOP3.LUT R5, R8, 0x70, RZ, 0xc0, !PT ;  /* 0x0000007008057812 */ /* 0x000fe200078ec0ff */
[----:B------:R-:W-:Y:S01]  /*4640*/  BAR.SYNC.DEFER_BLOCKING 0x0 ;  /* 0x0000000000007b1d */ /* 0x000fe20000010000 */
[----:B------:R-:W-:Y:S01]  /*4650*/  FSETP.GEU.AND P1, PT, R168, 1.175494350822287508e-38, PT ;  /* 0x00800000a800780b */ /* 0x000fe20003f2e000 */
[----:B------:R-:W-:Y:S01]  /*4660*/  FMUL R21, R36, 8388608 ;  /* 0x4b00000024157820 */ /* 0x000fe20000400000 */
[----:B------:R-:W-:-:S02]  /*4670*/  LEA R172, R172, R5, 0x3 ;  /* 0x00000005acac7211 */ /* 0x000fc400078e18ff */
[----:B------:R-:W-:Y:S02]  /*4680*/  SHF.L.U32 R5, R0, 0x8, RZ ;  /* 0x0000000800057819 */ /* 0x000fe400000006ff */
[----:B------:R-:W-:Y:S02]  /*4690*/  MOV R19, R32 ;  /* 0x0000002000137202 */ /* 0x000fe40000000f00 */
[----:B------:R-:W-:Y:S02]  /*46a0*/  FSEL R20, R20, R168, !P1 ;  /* 0x000000a814147208 */ /* 0x000fe40004800000 */
[----:B------:R-:W-:Y:S01]  /*46b0*/  FSETP.GEU.AND P2, PT, R36, 1.175494350822287508e-38, PT ;  /* 0x008000002400780b */ /* 0x000fe20003f4e000 */
[----:B------:R-:W-:Y:S01]  /*46c0*/  FMUL R22, R19, 8388608 ;  /* 0x4b00000013167820 */ /* 0x000fe20000400000 */
[----:B------:R-:W-:Y:S02]  /*46d0*/  SHF.L.U32 R7, R0, 0x5, RZ ;  /* 0x0000000500077819 */ /* 0x000fe400000006ff */
[----:B------:R-:W-:-:S02]  /*46e0*/  LOP3.LUT R6, R5, 0x1800, RZ, 0xc0, !PT ;  /* 0x0000180005067812 */ /* 0x000fc400078ec0ff */
[----:B------:R-:W-:Y:S02]  /*46f0*/  SHF.L.U32 R10, R0, 0xa, RZ ;  /* 0x0000000a000a7819 */ /* 0x000fe400000006ff */
[----:B------:R-:W-:Y:S02]  /*4700*/  IADD3 R4, R20, -0x3f3504f3, RZ ;  /* 0xc0cafb0d14047810 */ /* 0x000fe40007ffe0ff */
[----:B------:R-:W-:Y:S02]  /*4710*/  FSEL R21, R21, R36, !P2 ;  /* 0x0000002415157208 */ /* 0x000fe40005000000 */
[----:B------:R-:W-:Y:S02]  /*4720*/  FSETP.GEU.AND P3, PT, R19, 1.175494350822287508e-38, PT ;  /* 0x008000001300780b */ /* 0x000fe40003f6e000 */
[----:B------:R-:W-:Y:S01]  /*4730*/  LOP3.LUT R25, R6, 0x60, R7, 0xf8, !PT ;  /* 0x0000006006197812 */ /* 0x000fe200078ef807 */
[----:B------:R-:W-:Y:S01]  /*4740*/  IMAD R6, R173, c[0x0][0x1c4], RZ ;  /* 0x00007100ad067a24 */ /* 0x000fe200078e02ff */
[----:B------:R-:W-:-:S02]  /*4750*/  LOP3.LUT R13, R10, 0x1800, RZ, 0xc0, !PT ;  /* 0x000018000a0d7812 */ /* 0x000fc400078ec0ff */
[----:B------:R-:W-:Y:S02]  /*4760*/  LOP3.LUT R15, R4, 0xff800000, RZ, 0xc0, !PT ;  /* 0xff800000040f7812 */ /* 0x000fe400078ec0ff */
[----:B------:R-:W-:Y:S02]  /*4770*/  IADD3 R4, R21, -0x3f3504f3, RZ ;  /* 0xc0cafb0d15047810 */ /* 0x000fe40007ffe0ff */
[----:B------:R-:W-:Y:S01]  /*4780*/  FSEL R22, R22, R19, !P3 ;  /* 0x0000001316167208 */ /* 0x000fe20005800000 */
[----:B------:R-:W0:Y:S01]  /*4790*/  I2F R5, R15 ;  /* 0x0000000f00057306 */ /* 0x000e220000201400 */
[----:B------:R-:W-:Y:S02]  /*47a0*/  FSETP.GT.AND P0, PT, |R30|, 8.50705917302346158658e+37, PT ;  /* 0x7e8000001e00780b */ /* 0x000fe40003f04200 */
[----:B------:R-:W-:Y:S01]  /*47b0*/  LEA R174, R174, R13, 0x4 ;  /* 0x0000000daeae7211 */ /* 0x000fe200078e20ff */
[C---:B------:R-:W-:Y:S01]  /*47c0*/  IMAD.HI R13, R6.reuse, 0x2, RZ ;  /* 0x00000002060d7827 */ /* 0x040fe200078e02ff */
[----:B------:R-:W-:-:S02]  /*47d0*/  SHF.L.U32 R27, R6, 0x1, RZ ;  /* 0x00000001061b7819 */ /* 0x000fc400000006ff */
[----:B------:R-:W-:Y:S02]  /*47e0*/  LOP3.LUT R38, R4, 0xff800000, RZ, 0xc0, !PT ;  /* 0xff80000004267812 */ /* 0x000fe400078ec0ff */
[----:B------:R-:W-:Y:S02]  /*47f0*/  FSEL R6, RZ, -23, P2 ;  /* 0xc1b80000ff067808 */ /* 0x000fe40001000000 */
[----:B------:R-:W-:Y:S01]  /*4800*/  IADD3 R4, R22, -0x3f3504f3, RZ ;  /* 0xc0cafb0d16047810 */ /* 0x000fe20007ffe0ff */
[----:B------:R1:W-:Y:S01]  /*4810*/  I2F R7, R38 ;  /* 0x0000002600077306 */ /* 0x0003e20000201400 */
[C---:B------:R-:W-:Y:S01]  /*4820*/  FSETP.GEU.AND P2, PT, |R30|.reuse, 1.175494350822287508e-38, PT ;  /* 0x008000001e00780b */ /* 0x040fe20003f4e200 */
[----:B------:R-:W-:Y:S01]  /*4830*/  @P0 FMUL R75, R75, 0.25 ;  /* 0x3e8000004b4b0820 */ /* 0x000fe20000400000 */
[----:B------:R-:W-:Y:S01]  /*4840*/  FSETP.GEU.AND P4, PT, R30, 1.175494350822287508e-38, PT ;  /* 0x008000001e00780b */ /* 0x000fe20003f8e000 */
[----:B------:R-:W-:Y:S01]  /*4850*/  @P0 FMUL R74, R74, 0.25 ;  /* 0x3e8000004a4a0820 */ /* 0x000fe20000400000 */
[----:B------:R-:W-:Y:S01]  /*4860*/  LOP3.LUT R39, R4, 0xff800000, RZ, 0xc0, !PT ;  /* 0xff80000004277812 */ /* 0x000fe200078ec0ff */
[----:B------:R-:W-:Y:S01]  /*4870*/  IMAD R4, R2, c[0x0][0x1c0], RZ ;  /* 0x0000700002047a24 */ /* 0x000fe200078e02ff */
[----:B------:R-:W-:Y:S01]  /*4880*/  FSEL R31, R31, R30, !P4 ;  /* 0x0000001e1f1f7208 */ /* 0x000fe20006000000 */
[----:B------:R-:W-:Y:S01]  /*4890*/  @P0 FMUL R30, R30, 0.25 ;  /* 0x3e8000001e1e0820 */ /* 0x000fe20000400000 */
[----:B------:R-:W-:Y:S01]  /*48a0*/  MOV R131, R40 ;  /* 0x0000002800837202 */ /* 0x000fe20000000f00 */
[C---:B------:R-:W-:Y:S01]  /*48b0*/  IMAD.HI R12, R4.reuse, 0x2, RZ ;  /* 0x00000002040c7827 */ /* 0x040fe200078e02ff */
[----:B------:R-:W-:Y:S01]  /*48c0*/  SHF.L.U32 R26, R4, 0x1, RZ ;  /* 0x00000001041a7819 */ /* 0x000fe200000006ff */
[----:B------:R2:W-:Y:S01]  /*48d0*/  I2F R9, R39 ;  /* 0x0000002700097306 */ /* 0x0005e20000201400 */
[----:B------:R-:W-:Y:S01]  /*48e0*/  FSEL R4, RZ, -23, P1 ;  /* 0xc1b80000ff047808 */ /* 0x000fe20000800000 */
[----:B------:R-:W-:Y:S01]  /*48f0*/  @P0 FMUL R71, R71, 0.25 ;  /* 0x3e80000047470820 */ /* 0x000fe20000400000 */
[----:B------:R-:W-:Y:S01]  /*4900*/  FSETP.GT.AND P1, PT, |R19|, 8.50705917302346158658e+37, PT ;  /* 0x7e8000001300780b */ /* 0x000fe20003f24200 */
[----:B------:R-:W-:Y:S01]  /*4910*/  @P0 FMUL R70, R70, 0.25 ;  /* 0x3e80000046460820 */ /* 0x000fe20000400000 */
[----:B------:R-:W-:Y:S01]  /*4920*/  MOV R77, R59 ;  /* 0x0000003b004d7202 */ /* 0x000fe20000000f00 */
        /* <DEDUP_REMOVED lines=13> */
[----:B------:R-:W-:Y:S01]  /*4a00*/  SHF.R.U32.HI R11, RZ, 0x1, R0 ;  /* 0x00000001ff0b7819 */ /* 0x000fe20000011600 */
[----:B------:R-:W-:Y:S01]  /*4a10*/  @P0 FMUL R86, R86, 0.25 ;  /* 0x3e80000056560820 */ /* 0x000fe20000400000 */
[----:B------:R-:W-:Y:S01]  /*4a20*/  IADD3 R0, R31, -0x3f3504f3, RZ ;  /* 0xc0cafb0d1f007810 */ /* 0x000fe20007ffe0ff */
[----:B------:R-:W-:Y:S01]  /*4a30*/  @P0 FMUL R115, R115, 0.25 ;  /* 0x3e80000073730820 */ /* 0x000fe20000400000 */
[----:B------:R-:W-:Y:S01]  /*4a40*/  MOV R137, R99 ;  /* 0x0000006300897202 */ /* 0x000fe20000000f00 */
[----:B------:R-:W-:Y:S01]  /*4a50*/  @P0 FMUL R114, R114, 0.25 ;  /* 0x3e80000072720820 */ /* 0x000fe20000400000 */
[----:B------:R-:W-:Y:S01]  /*4a60*/  LOP3.LUT R44, R0, 0xff800000, RZ, 0xc0, !PT ;  /* 0xff800000002c7812 */ /* 0x000fe200078ec0ff */
[----:B------:R-:W-:Y:S01]  /*4a70*/  @P0 FMUL R67, R67, 0.25 ;  /* 0x3e80000043430820 */ /* 0x000fe20000400000 */
[----:B------:R-:W-:Y:S01]  /*4a80*/  MOV R121, R81 ;  /* 0x0000005100797202 */ /* 0x000fe20000000f00 */
[----:B------:R-:W-:Y:S01]  /*4a90*/  @P0 FMUL R66, R66, 0.25 ;  /* 0x3e80000042420820 */ /* 0x000fe20000400000 */
[----:B------:R-:W-:Y:S01]  /*4aa0*/  FSETP.GT.AND P0, PT, |R36|, 8.50705917302346158658e+37, PT ;  /* 0x7e8000002400780b */ /* 0x000fe20003f04200 */
[----:B------:R-:W-:Y:S01]  /*4ab0*/  @!P2 FMUL R30, R30, 16777216 ;  /* 0x4b8000001e1ea820 */ /* 0x000fe20000400000 */
[----:B------:R-:W-:Y:S01]  /*4ac0*/  LOP3.LUT R170, R170, 0x38, RZ, 0xc0, !PT ;  /* 0x00000038aaaa7812 */ /* 0x000fe200078ec0ff */
[----:B0-----:R-:W-:Y:S01]  /*4ad0*/  FFMA.FTZ R40, R5, 1.1920928955078125e-07, R4 ;  /* 0x3400000005287823 */ /* 0x001fe20000010004 */
[----:B------:R-:W-:Y:S01]  /*4ae0*/  LOP3.LUT R17, R8, 0x1c0, RZ, 0xc0, !PT ;  /* 0x000001c008117812 */ /* 0x000fe200078ec0ff */
[----:B------:R-:W-:Y:S01]  /*4af0*/  @!P2 FMUL R75, R75, 16777216 ;  /* 0x4b8000004b4ba820 */ /* 0x000fe20000400000 */
[----:B------:R-:W0:Y:S01]  /*4b00*/  MUFU.RCP R4, R30 ;  /* 0x0000001e00047308 */ /* 0x000e220000001000 */
[----:B------:R-:W-:Y:S01]  /*4b10*/  @!P2 FMUL R74, R74, 16777216 ;  /* 0x4b8000004a4aa820 */ /* 0x000fe20000400000 */
[----:B------:R-:W-:Y:S01]  /*4b20*/  LOP3.LUT R0, R11, 0x4, RZ, 0xc0, !PT ;  /* 0x000000040b007812 */ /* 0x000fe200078ec0ff */
[----:B------:R-:W-:Y:S01]  /*4b30*/  @!P2 FMUL R71, R71, 16777216 ;  /* 0x4b8000004747a820 */ /* 0x000fe20000400000 */
[----:B------:R-:W-:Y:S01]  /*4b40*/  IADD3 R26, P5, P6, R27, c[0x0][0x178], R26 ;  /* 0x00005e001b1a7a10 */ /* 0x000fe20007ebe01a */
[----:B------:R-:W-:Y:S01]  /*4b50*/  @!P2 FMUL R70, R70, 16777216 ;  /* 0x4b8000004646a820 */ /* 0x000fe20000400000 */
[----:B------:R-:W-:Y:S01]  /*4b60*/  MOV R133, R107 ;  /* 0x0000006b00857202 */ /* 0x000fe20000000f00 */
        /* <DEDUP_REMOVED lines=13> */
[----:B------:R-:W-:Y:S01]  /*4c40*/  IADD3 R0, R0, R170, R17 ;  /* 0x000000aa00007210 */ /* 0x000fe20007ffe011 */
[----:B------:R-:W-:Y:S01]  /*4c50*/  @!P2 FMUL R86, R86, 16777216 ;  /* 0x4b8000005656a820 */ /* 0x000fe20000400000 */
[----:B------:R-:W-:Y:S01]  /*4c60*/  IADD3.X R27, R13, c[0x0][0x17c], R12, P5, P6 ;  /* 0x00005f000d1b7a10 */ /* 0x000fe20002fec40c */
[----:B------:R-:W-:Y:S01]  /*4c70*/  @!P2 FMUL R115, R115, 16777216 ;  /* 0x4b8000007373a820 */ /* 0x000fe20000400000 */
[----:B------:R3:W-:Y:S01]  /*4c80*/  I2F R11, R44 ;  /* 0x0000002c000b7306 */ /* 0x0007e20000201400 */
[----:B------:R-:W-:Y:S01]  /*4c90*/  @!P2 FMUL R114, R114, 16777216 ;  /* 0x4b8000007272a820 */ /* 0x000fe20000400000 */
[----:B------:R-:W-:Y:S01]  /*4ca0*/  FSEL R8, RZ, -23, P3 ;  /* 0xc1b80000ff087808 */ /* 0x000fe20001800000 */
[----:B------:R-:W-:Y:S01]  /*4cb0*/  @!P2 FMUL R67, R67, 16777216 ;  /* 0x4b8000004343a820 */ /* 0x000fe20000400000 */
[----:B------:R-:W-:Y:S01]  /*4cc0*/  FSEL R10, RZ, -23, P4 ;  /* 0xc1b80000ff0a7808 */ /* 0x000fe20002000000 */
[----:B------:R-:W-:Y:S01]  /*4cd0*/  @!P2 FMUL R66, R66, 16777216 ;  /* 0x4b8000004242a820 */ /* 0x000fe20000400000 */
[C---:B------:R-:W-:Y:S01]  /*4ce0*/  FSETP.GEU.AND P2, PT, |R19|.reuse, 1.175494350822287508e-38, PT ;  /* 0x008000001300780b */ /* 0x040fe20003f4e200 */
[----:B------:R-:W-:Y:S01]  /*4cf0*/  @P1 FMUL R19, R19, 0.25 ;  /* 0x3e80000013131820 */ /* 0x000fe20000400000 */
[----:B------:R-:W-:Y:S01]  /*4d00*/  MOV R123, R80 ;  /* 0x00000050007b7202 */ /* 0x000fe20000000f00 */
[----:B------:R-:W-:Y:S01]  /*4d10*/  @P1 FMUL R73, R73, 0.25 ;  /* 0x3e80000049491820 */ /* 0x000fe20000400000 */
[----:B------:R-:W-:Y:S01]  /*4d20*/  MOV R129, R41 ;  /* 0x0000002900817202 */ /* 0x000fe20000000f00 */
[----:B------:R-:W-:Y:S01]  /*4d30*/  @P1 FMUL R72, R72, 0.25 ;  /* 0x3e80000048481820 */ /* 0x000fe20000400000 */
[----:B-1----:R-:W-:Y:S01]  /*4d40*/  IADD3 R38, R21, -R38, RZ ;  /* 0x8000002615267210 */ /* 0x002fe20007ffe0ff */
[----:B------:R-:W-:Y:S01]  /*4d50*/  @P1 FMUL R69, R69, 0.25 ;  /* 0x3e80000045451820 */ /* 0x000fe20000400000 */
[----:B------:R-:W-:Y:S01]  /*4d60*/  LOP3.LUT R25, R25, R172, RZ, 0x3c, !PT ;  /* 0x000000ac19197212 */ /* 0x000fe200078e3cff */
[----:B------:R-:W-:Y:S01]  /*4d70*/  @P1 FMUL R68, R68, 0.25 ;  /* 0x3e80000044441820 */ /* 0x000fe20000400000 */
[----:B--2---:R-:W-:Y:S01]  /*4d80*/  IADD3 R39, R22, -R39, RZ ;  /* 0x8000002716277210 */ /* 0x004fe20007ffe0ff */
[----:B------:R-:W-:Y:S01]  /*4d90*/  @P1 FMUL R93, R93, 0.25 ;  /* 0x3e8000005d5d1820 */ /* 0x000fe20000400000 */
[----:B---3--:R-:W-:Y:S01]  /*4da0*/  IADD3 R44, R31, -R44, RZ ;  /* 0x8000002c1f2c7210 */ /* 0x008fe20007ffe0ff */
[----:B------:R-:W-:Y:S01]  /*4db0*/  @P1 FMUL R92, R92, 0.25 ;  /* 0x3e8000005c5c1820 */ /* 0x000fe20000400000 */
[----:B------:R-:W-:Y:S01]  /*4dc0*/  ISETP.GE.U32.AND P5, PT, R22, 0x7f800000, PT ;  /* 0x7f8000001600780c */ /* 0x000fe20003fa6070 */
[----:B------:R-:W-:Y:S01]  /*4dd0*/  @P1 FMUL R117, R117, 0.25 ;  /* 0x3e80000075751820 */ /* 0x000fe20000400000 */
[----:B------:R-:W-:Y:S01]  /*4de0*/  ISETP.GE.U32.AND P4, PT, R31, 0x7f800000, PT ;  /* 0x7f8000001f00780c */ /* 0x000fe20003f86070 */
[----:B------:R-:W-:Y:S01]  /*4df0*/  @P1 FMUL R116, R116, 0.25 ;  /* 0x3e80000074741820 */ /* 0x000fe20000400000 */
[----:B------:R-:W-:Y:S01]  /*4e00*/  MOV R177, c[0x0][0x1c8] ;  /* 0x0000720000b17a02 */ /* 0x000fe20000000f00 */
[----:B------:R-:W-:Y:S01]  /*4e10*/  @P1 FMUL R61, R61, 0.25 ;  /* 0x3e8000003d3d1820 */ /* 0x000fe20000400000 */
[----:B------:R-:W-:Y:S01]  /*4e20*/  FSETP.NEU.AND P3, PT, R20, RZ, PT ;  /* 0x000000ff1400720b */ /* 0x000fe20003f6d000 */
[----:B------:R-:W-:Y:S01]  /*4e30*/  @P1 FMUL R59, R59, 0.25 ;  /* 0x3e8000003b3b1820 */ /* 0x000fe20000400000 */
[----:B------:R-:W-:Y:S01]  /*4e40*/  LOP3.LUT R171, R171, 0xf8, RZ, 0xc0, !PT ;  /* 0x000000f8abab7812 */ /* 0x000fe200078ec0ff */
[----:B------:R-:W-:-:S02]  /*4e50*/  @P1 FMUL R85, R85, 0.25 ;  /* 0x3e80000055551820 */ /* 0x000fc40000400000 */
[----:B------:R-:W-:Y:S02]  /*4e60*/  @P1 FMUL R84, R84, 0.25 ;  /* 0x3e80000054541820 */ /* 0x000fe40000400000 */
[----:B------:R-:W-:Y:S02]  /*4e70*/  @P1 FMUL R113, R113, 0.25 ;  /* 0x3e80000071711820 */ /* 0x000fe40000400000 */
[----:B------:R-:W-:Y:S02]  /*4e80*/  @P1 FMUL R112, R112, 0.25 ;  /* 0x3e80000070701820 */ /* 0x000fe40000400000 */
[----:B------:R-:W-:Y:S02]  /*4e90*/  @!P2 FMUL R19, R19, 16777216 ;  /* 0x4b8000001313a820 */ /* 0x000fe40000400000 */
[----:B------:R-:W-:Y:S02]  /*4ea0*/  @P1 FMUL R65, R65, 0.25 ;  /* 0x3e80000041411820 */ /* 0x000fe40000400000 */
[----:B------:R-:W-:Y:S01]  /*4eb0*/  @P1 FMUL R64, R64, 0.25 ;  /* 0x3e80000040401820 */ /* 0x000fe20000400000 */
[----:B------:R-:W-:Y:S01]  /*4ec0*/  FSETP.GT.AND P1, PT, |R168|, 8.50705917302346158658e+37, PT ;  /* 0x7e800000a800780b */ /* 0x000fe20003f24200 */
[----:B0-----:R-:W-:-:S02]  /*4ed0*/  FMUL R23, R4, R75 ;  /* 0x0000004b04177220 */ /* 0x001fc40000400000 */
[C---:B------:R-:W-:Y:S02]  /*4ee0*/  FMUL R28, R4.reuse, R74 ;  /* 0x0000004a041c7220 */ /* 0x040fe40000400000 */
[C---:B------:R-:W-:Y:S02]  /*4ef0*/  FMUL R29, R4.reuse, R71 ;  /* 0x00000047041d7220 */ /* 0x040fe40000400000 */
[C---:B------:R-:W-:Y:S01]  /*4f00*/  FMUL R30, R4.reuse, R70 ;  /* 0x00000046041e7220 */ /* 0x040fe20000400000 */
[----:B------:R-:W-:Y:S01]  /*4f10*/  F2FP.PACK_AB R23, R23, R28 ;  /* 0x0000001c1717723e */ /* 0x000fe200000000ff */
[C---:B------:R-:W-:Y:S02]  /*4f20*/  FMUL R32, R4.reuse, R95 ;  /* 0x0000005f04207220 */ /* 0x040fe40000400000 */
[C---:B------:R-:W-:Y:S02]  /*4f30*/  FMUL R33, R4.reuse, R94 ;  /* 0x0000005e04217220 */ /* 0x040fe40000400000 */
[----:B------:R-:W-:-:S02]  /*4f40*/  FMUL R34, R4, R119 ;  /* 0x0000007704227220 */ /* 0x000fc40000400000 */
[----:B------:R-:W-:Y:S01]  /*4f50*/  FMUL R35, R4, R118 ;  /* 0x0000007604237220 */ /* 0x000fe20000400000 */
[----:B------:R-:W-:Y:S01]  /*4f60*/  LOP3.LUT R118, R174, 0x20, RZ, 0x3c, !PT ;  /* 0x00000020ae767812 */ /* 0x000fe200078e3cff */
[C---:B------:R-:W-:Y:S02]  /*4f70*/  FMUL R53, R4.reuse, R63 ;  /* 0x0000003f04357220 */ /* 0x040fe40000400000 */
[C---:B------:R-:W-:Y:S02]  /*4f80*/  FMUL R54, R4.reuse, R62 ;  /* 0x0000003e04367220 */ /* 0x040fe40000400000 */
[C---:B------:R-:W-:Y:S02]  /*4f90*/  FMUL R37, R4.reuse, R87 ;  /* 0x0000005704257220 */ /* 0x040fe40000400000 */
[C---:B------:R-:W-:Y:S02]  /*4fa0*/  FMUL R56, R4.reuse, R86 ;  /* 0x0000005604387220 */ /* 0x040fe40000400000 */
[----:B------:R-:W-:-:S02]  /*4fb0*/  FMUL R55, R4, R115 ;  /* 0x0000007304377220 */ /* 0x000fc40000400000 */
[C---:B------:R-:W-:Y:S02]  /*4fc0*/  FMUL R58, R4.reuse, R114 ;  /* 0x00000072043a7220 */ /* 0x040fe40000400000 */
[C---:B------:R-:W-:Y:S02]  /*4fd0*/  FMUL R57, R4.reuse, R67 ;  /* 0x0000004304397220 */ /* 0x040fe40000400000 */
[----:B------:R-:W-:Y:S02]  /*4fe0*/  FMUL R60, R4, R66 ;  /* 0x00000042043c7220 */ /* 0x000fe40000400000 */
[----:B------:R-:W-:Y:S01]  /*4ff0*/  @!P2 FMUL R73, R73, 16777216 ;  /* 0x4b8000004949a820 */ /* 0x000fe20000400000 */
[----:B------:R-:W0:Y:S01]  /*5000*/  MUFU.RCP R4, R19 ;  /* 0x0000001300047308 */ /* 0x000e220000001000 */
[----:B------:R-:W-:Y:S02]  /*5010*/  @!P2 FMUL R72, R72, 16777216 ;  /* 0x4b8000004848a820 */ /* 0x000fe40000400000 */
[----:B------:R-:W-:-:S02]  /*5020*/  @!P2 FMUL R69, R69, 16777216 ;  /* 0x4b8000004545a820 */ /* 0x000fc40000400000 */
[----:B------:R-:W-:Y:S02]  /*5030*/  @!P2 FMUL R68, R68, 16777216 ;  /* 0x4b8000004444a820 */ /* 0x000fe40000400000 */
[----:B------:R-:W-:Y:S02]  /*5040*/  @!P2 FMUL R93, R93, 16777216 ;  /* 0x4b8000005d5da820 */ /* 0x000fe40000400000 */
[----:B------:R-:W-:Y:S02]  /*5050*/  @!P2 FMUL R92, R92, 16777216 ;  /* 0x4b8000005c5ca820 */ /* 0x000fe40000400000 */
[----:B------:R-:W-:Y:S02]  /*5060*/  @!P2 FMUL R117, R117, 16777216 ;  /* 0x4b8000007575a820 */ /* 0x000fe40000400000 */
        /* <DEDUP_REMOVED lines=8> */
[----:B------:R-:W-:Y:S01]  /*50f0*/  @!P2 FMUL R64, R64, 16777216 ;  /* 0x4b8000004040a820 */ /* 0x000fe20000400000 */
[C---:B------:R-:W-:Y:S01]  /*5100*/  FSETP.GEU.AND P2, PT, |R36|.reuse, 1.175494350822287508e-38, PT ;  /* 0x008000002400780b */ /* 0x040fe20003f4e200 */
[----:B------:R-:W-:Y:S02]  /*5110*/  @P0 FMUL R36, R36, 0.25 ;  /* 0x3e80000024240820 */ /* 0x000fe40000400000 */
[C---:B0-----:R-:W-:Y:S02]  /*5120*/  FMUL R18, R4.reuse, R59 ;  /* 0x0000003b04127220 */ /* 0x041fe40000400000 */
[C---:B------:R-:W-:Y:S02]  /*5130*/  FMUL R45, R4.reuse, R73 ;  /* 0x00000049042d7220 */ /* 0x040fe40000400000 */
[C---:B------:R-:W-:Y:S02]  /*5140*/  FMUL R46, R4.reuse, R72 ;  /* 0x00000048042e7220 */ /* 0x040fe40000400000 */
[----:B------:R-:W-:-:S02]  /*5150*/  FMUL R47, R4, R69 ;  /* 0x00000045042f7220 */ /* 0x000fc40000400000 */
[----:B------:R-:W-:Y:S02]  /*5160*/  FMUL R48, R4, R68 ;  /* 0x0000004404307220 */ /* 0x000fe40000400000 */
[----:B------:R-:W-:Y:S02]  /*5170*/  @!P2 FMUL R36, R36, 16777216 ;  /* 0x4b8000002424a820 */ /* 0x000fe40000400000 */
[C---:B------:R-:W-:Y:S02]  /*5180*/  FMUL R49, R4.reuse, R93 ;  /* 0x0000005d04317220 */ /* 0x040fe40000400000 */
[C---:B------:R-:W-:Y:S02]  /*5190*/  FMUL R50, R4.reuse, R92 ;  /* 0x0000005c04327220 */ /* 0x040fe40000400000 */
[----:B------:R-:W-:Y:S01]  /*51a0*/  FMUL R51, R4, R117 ;  /* 0x0000007504337220 */ /* 0x000fe20000400000 */
[----:B------:R-:W-:Y:S01]  /*51b0*/  LOP3.LUT R117, R174, 0x40, RZ, 0x3c, !PT ;  /* 0x00000040ae757812 */ /* 0x000fe200078e3cff */
[----:B------:R-:W-:Y:S01]  /*51c0*/  FMUL R52, R4, R116 ;  /* 0x0000007404347220 */ /* 0x000fe20000400000 */
[----:B------:R-:W-:Y:S01]  /*51d0*/  LOP3.LUT R116, R174, 0x60, RZ, 0x3c, !PT ;  /* 0x00000060ae747812 */ /* 0x000fe200078e3cff */
[----:B------:R-:W-:-:S02]  /*51e0*/  FMUL R17, R4, R61 ;  /* 0x0000003d04117220 */ /* 0x000fc40000400000 */
[C---:B------:R-:W-:Y:S01]  /*51f0*/  FMUL R14, R4.reuse, R85 ;  /* 0x00000055040e7220 */ /* 0x040fe20000400000 */
[----:B------:R-:W-:Y:S01]  /*5200*/  F2FP.PACK_AB R52, R51, R52 ;  /* 0x000000343334723e */ /* 0x000fe200000000ff */
[C---:B------:R-:W-:Y:S02]  /*5210*/  FMUL R19, R4.reuse, R84 ;  /* 0x0000005404137220 */ /* 0x040fe40000400000 */
[C---:B------:R-:W-:Y:S02]  /*5220*/  FMUL R13, R4.reuse, R113 ;  /* 0x00000071040d7220 */ /* 0x040fe40000400000 */
[----:B------:R-:W-:Y:S01]  /*5230*/  FMUL R16, R4, R112 ;  /* 0x0000007004107220 */ /* 0x000fe20000400000 */
[----:B------:R-:W-:Y:S01]  /*5240*/  F2FP.PACK_AB R14, R14, R19 ;  /* 0x000000130e0e723e */ /* 0x000fe200000000ff */
[C---:B------:R-:W-:Y:S02]  /*5250*/  FMUL R12, R4.reuse, R65 ;  /* 0x00000041040c7220 */ /* 0x040fe40000400000 */
[----:B------:R-:W-:Y:S01]  /*5260*/  FMUL R59, R4, R64 ;  /* 0x00000040043b7220 */ /* 0x000fe20000400000 */
[----:B------:R-:W-:Y:S01]  /*5270*/  F2FP.PACK_AB R13, R13, R16 ;  /* 0x000000100d0d723e */ /* 0x000fe200000000ff */
[----:B------:R-:W-:Y:S01]  /*5280*/  @P0 FMUL R77, R77, 0.25 ;  /* 0x3e8000004d4d0820 */ /* 0x000fe20000400000 */
[----:B------:R-:W0:Y:S01]  /*5290*/  MUFU.RCP R4, R36 ;  /* 0x0000002400047308 */ /* 0x000e220000001000 */
[----:B------:R-:W-:Y:S01]  /*52a0*/  @P0 FMUL R79, R79, 0.25 ;  /* 0x3e8000004f4f0820 */ /* 0x000fe20000400000 */
[----:B------:R-:W-:Y:S01]  /*52b0*/  IADD3 R16, R20, -R15, RZ ;  /* 0x8000000f14107210 */ /* 0x000fe20007ffe0ff */
[----:B------:R-:W-:Y:S01]  /*52c0*/  @P0 FMUL R103, R103, 0.25 ;  /* 0x3e80000067670820 */ /* 0x000fe20000400000 */
[----:B------:R-:W-:Y:S01]  /*52d0*/  F2FP.PACK_AB R12, R12, R59 ;  /* 0x0000003b0c0c723e */ /* 0x000fe200000000ff */
[----:B------:R-:W-:Y:S01]  /*52e0*/  @P0 FMUL R102, R102, 0.25 ;  /* 0x3e80000066660820 */ /* 0x000fe20000400000 */
[----:B------:R-:W-:Y:S01]  /*52f0*/  MOV R59, 0x3dc6b27f ;  /* 0x3dc6b27f003b7802 */ /* 0x000fe20000000f00 */
[----:B------:R-:W-:Y:S01]  /*5300*/  @P0 FMUL R81, R81, 0.25 ;  /* 0x3e80000051510820 */ /* 0x000fe20000400000 */
[----:B------:R-:W-:Y:S01]  /*5310*/  F2FP.PACK_AB R15, R17, R18 ;  /* 0x00000012110f723e */ /* 0x000fe200000000ff */
[----:B------:R-:W-:Y:S01]  /*5320*/  @P0 FMUL R99, R99, 0.25 ;  /* 0x3e80000063630820 */ /* 0x000fe20000400000 */
[----:B------:R-:W-:Y:S01]  /*5330*/  F2FP.PACK_AB R18, R37, R56 ;  /* 0x000000382512723e */ /* 0x000fe200000000ff */
[----:B------:R-:W-:Y:S01]  /*5340*/  @P0 FMUL R111, R111, 0.25 ;  /* 0x3e8000006f6f0820 */ /* 0x000fe20000400000 */
[----:B------:R-:W-:Y:S01]  /*5350*/  F2FP.PACK_AB R17, R55, R58 ;  /* 0x0000003a3711723e */ /* 0x000fe200000000ff */
[----:B------:R-:W-:Y:S01]  /*5360*/  @P0 FMUL R82, R82, 0.25 ;  /* 0x3e80000052520820 */ /* 0x000fe20000400000 */
[----:B------:R-:W-:Y:S01]  /*5370*/  STS.128 [R25+0x400], R12 ;  /* 0x0004000c19007388 */ /* 0x000fe20000000c00 */
[----:B------:R-:W-:Y:S01]  /*5380*/  @P0 FMUL R125, R125, 0.25 ;  /* 0x3e8000007d7d0820 */ /* 0x000fe20000400000 */
[----:B------:R-:W-:Y:S01]  /*5390*/  F2FP.PACK_AB R55, R45, R46 ;  /* 0x0000002e2d37723e */ /* 0x000fe200000000ff */
[----:B------:R-:W-:Y:S01]  /*53a0*/  @P0 FMUL R127, R127, 0.25 ;  /* 0x3e8000007f7f0820 */ /* 0x000fe20000400000 */
[----:B------:R-:W-:Y:S01]  /*53b0*/  LEA R45, R177, -R177, 0x3 ;  /* 0x800000b1b12d7211 */ /* 0x000fe200078e18ff */
[----:B------:R-:W-:-:S02]  /*53c0*/  @P0 FMUL R133, R133, 0.25 ;  /* 0x3e80000085850820 */ /* 0x000fc40000400000 */
[----:B------:R-:W-:Y:S02]  /*53d0*/  @P0 FMUL R106, R106, 0.25 ;  /* 0x3e8000006a6a0820 */ /* 0x000fe40000400000 */
[----:B------:R-:W-:Y:S02]  /*53e0*/  @P0 FMUL R135, R135, 0.25 ;  /* 0x3e80000087870820 */ /* 0x000fe40000400000 */
[----:B------:R-:W-:Y:S02]  /*53f0*/  @P0 FMUL R90, R90, 0.25 ;  /* 0x3e8000005a5a0820 */ /* 0x000fe40000400000 */
[----:B------:R-:W-:Y:S02]  /*5400*/  @P0 FMUL R137, R137, 0.25 ;  /* 0x3e80000089890820 */ /* 0x000fe40000400000 */
[----:B------:R-:W-:Y:S01]  /*5410*/  @P0 FMUL R98, R98, 0.25 ;  /* 0x3e80000062620820 */ /* 0x000fe20000400000 */
[C---:B------:R-:W-:Y:S01]  /*5420*/  FSETP.GEU.AND P0, PT, |R168|.reuse, 1.175494350822287508e-38, PT ;  /* 0x00800000a800780b */ /* 0x040fe20003f0e200 */
[----:B------:R-:W-:-:S02]  /*5430*/  @P1 FMUL R168, R168, 0.25 ;  /* 0x3e800000a8a81820 */ /* 0x000fc40000400000 */
        /* <DEDUP_REMOVED lines=15> */
[----:B------:R-:W-:Y:S01]  /*5530*/  @!P2 FMUL R98, R98, 16777216 ;  /* 0x4b8000006262a820 */ /* 0x000fe20000400000 */
[----:B------:R-:W-:Y:S01]  /*5540*/  FSETP.NEU.AND P2, PT, R21, RZ, PT ;  /* 0x000000ff1500720b */ /* 0x000fe20003f4d000 */
[----:B------:R-:W-:Y:S02]  /*5550*/  @!P0 FMUL R168, R168, 16777216 ;  /* 0x4b800000a8a88820 */ /* 0x000fe40000400000 */
[----:B------:R-:W-:-:S02]  /*5560*/  FFMA.FTZ R42, R9, 1.1920928955078125e-07, R8 ;  /* 0x34000000092a7823 */ /* 0x000fc40000010008 */
[----:B------:R-:W-:Y:S02]  /*5570*/  FFMA.FTZ R43, R11, 1.1920928955078125e-07, R10 ;  /* 0x340000000b2b7823 */ /* 0x000fe4000001000a */
[C---:B0-----:R-:W-:Y:S02]  /*5580*/  FMUL R61, R4.reuse, R77 ;  /* 0x0000004d043d7220 */ /* 0x041fe40000400000 */
[C---:B------:R-:W-:Y:S02]  /*5590*/  FMUL R69, R4.reuse, R81 ;  /* 0x0000005104457220 */ /* 0x040fe40000400000 */
[C---:B------:R-:W-:Y:S02]  /*55a0*/  FMUL R62, R4.reuse, R79 ;  /* 0x0000004f043e7220 */ /* 0x040fe40000400000 */
[C---:B------:R-:W-:Y:S01]  /*55b0*/  FMUL R65, R4.reuse, R103 ;  /* 0x0000006704417220 */ /* 0x040fe20000400000 */
[----:B------:R-:W-:Y:S01]  /*55c0*/  LEA R103, R177, R177, 0x5 ;  /* 0x000000b1b1677211 */ /* 0x000fe200078e28ff */
[----:B------:R-:W-:-:S02]  /*55d0*/  FMUL R66, R4, R102 ;  /* 0x0000006604427220 */ /* 0x000fc40000400000 */
[C---:B------:R-:W-:Y:S01]  /*55e0*/  FMUL R70, R4.reuse, R99 ;  /* 0x0000006304467220 */ /* 0x040fe20000400000 */
[----:B------:R-:W-:Y:S01]  /*55f0*/  LEA R99, R177, -R177, 0x5 ;  /* 0x800000b1b1637211 */ /* 0x000fe200078e28ff */
[C---:B------:R-:W-:Y:S01]  /*5600*/  FMUL R73, R4.reuse, R111 ;  /* 0x0000006f04497220 */ /* 0x040fe20000400000 */
[----:B------:R-:W-:Y:S01]  /*5610*/  F2FP.PACK_AB R58, R65, R66 ;  /* 0x00000042413a723e */ /* 0x000fe200000000ff */
[C---:B------:R-:W-:Y:S02]  /*5620*/  FMUL R74, R4.reuse, R82 ;  /* 0x00000052044a7220 */ /* 0x040fe40000400000 */
[C---:B------:R-:W-:Y:S02]  /*5630*/  FMUL R11, R4.reuse, R125 ;  /* 0x0000007d040b7220 */ /* 0x040fe40000400000 */
[C---:B------:R-:W-:Y:S01]  /*5640*/  FMUL R36, R4.reuse, R127 ;  /* 0x0000007f04247220 */ /* 0x040fe20000400000 */
[----:B------:R-:W-:Y:S01]  /*5650*/  F2FP.PACK_AB R56, R73, R74 ;  /* 0x0000004a4938723e */ /* 0x000fe200000000ff */
[C---:B------:R-:W-:Y:S01]  /*5660*/  FMUL R10, R4.reuse, R133 ;  /* 0x00000085040a7220 */ /* 0x040fe20000400000 */
[----:B------:R-:W-:Y:S01]  /*5670*/  LEA R133, R177, -R177, 0x6 ;  /* 0x800000b1b1857211 */ /* 0x000fe200078e30ff */
[C---:B------:R-:W-:Y:S01]  /*5680*/  FMUL R77, R4.reuse, R106 ;  /* 0x0000006a044d7220 */ /* 0x040fe20000400000 */
[----:B------:R-:W-:Y:S01]  /*5690*/  F2FP.PACK_AB R11, R11, R36 ;  /* 0x000000240b0b723e */ /* 0x000fe200000000ff */
[----:B------:R-:W-:-:S02]  /*56a0*/  FMUL R9, R4, R135 ;  /* 0x0000008704097220 */ /* 0x000fc40000400000 */
[----:B------:R-:W-:Y:S01]  /*56b0*/  FMUL R80, R4, R90 ;  /* 0x0000005a04507220 */ /* 0x000fe20000400000 */
[----:B------:R-:W-:Y:S01]  /*56c0*/  F2FP.PACK_AB R10, R10, R77 ;  /* 0x0000004d0a0a723e */ /* 0x000fe200000000ff */
[C---:B------:R-:W-:Y:S02]  /*56d0*/  FMUL R8, R4.reuse, R137 ;  /* 0x0000008904087220 */ /* 0x040fe40000400000 */
[----:B------:R-:W-:Y:S01]  /*56e0*/  FMUL R81, R4, R98 ;  /* 0x0000006204517220 */ /* 0x000fe20000400000 */
[----:B------:R-:W-:Y:S01]  /*56f0*/  F2FP.PACK_AB R9, R9, R80 ;  /* 0x000000500909723e */ /* 0x000fe200000000ff */
[----:B------:R-:W0:Y:S01]  /*5700*/  MUFU.RCP R4, R168 ;  /* 0x000000a800047308 */ /* 0x000e220000001000 */
[----:B------:R-:W-:Y:S02]  /*5710*/  @P1 FMUL R129, R129, 0.25 ;  /* 0x3e80000081811820 */ /* 0x000fe40000400000 */
[----:B------:R-:W-:Y:S01]  /*5720*/  @P1 FMUL R131, R131, 0.25 ;  /* 0x3e80000083831820 */ /* 0x000fe20000400000 */
[----:B------:R-:W-:Y:S01]  /*5730*/  F2FP.PACK_AB R8, R8, R81 ;  /* 0x000000510808723e */ /* 0x000fe200000000ff */
[----:B------:R-:W-:-:S02]  /*5740*/  @P1 FMUL R105, R105, 0.25 ;  /* 0x3e80000069691820 */ /* 0x000fc40000400000 */
[----:B------:R-:W-:Y:S02]  /*5750*/  @P1 FMUL R104, R104, 0.25 ;  /* 0x3e80000068681820 */ /* 0x000fe40000400000 */
[----:B------:R-:W-:Y:S01]  /*5760*/  @P1 FMUL R89, R89, 0.25 ;  /* 0x3e80000059591820 */ /* 0x000fe20000400000 */
[----:B------:R-:W-:Y:S01]  /*5770*/  STS.128 [R25+0x80], R8 ;  /* 0x0000800819007388 */ /* 0x000fe20000000c00 */
[----:B------:R-:W-:Y:S02]  /*5780*/  @P1 FMUL R88, R88, 0.25 ;  /* 0x3e80000058581820 */ /* 0x000fe40000400000 */
[----:B------:R-:W-:Y:S02]  /*5790*/  @P1 FMUL R97, R97, 0.25 ;  /* 0x3e80000061611820 */ /* 0x000fe40000400000 */
[----:B------:R-:W-:Y:S02]  /*57a0*/  @P1 FMUL R96, R96, 0.25 ;  /* 0x3e80000060601820 */ /* 0x000fe40000400000 */
[----:B------:R-:W-:-:S02]  /*57b0*/  @P1 FMUL R83, R83, 0.25 ;  /* 0x3e80000053531820 */ /* 0x000fc40000400000 */
[----:B------:R-:W-:Y:S02]  /*57c0*/  @P1 FMUL R91, R91, 0.25 ;  /* 0x3e8000005b5b1820 */ /* 0x000fe40000400000 */
[----:B------:R-:W-:Y:S02]  /*57d0*/  @P1 FMUL R101, R101, 0.25 ;  /* 0x3e80000065651820 */ /* 0x000fe40000400000 */
[----:B------:R-:W-:Y:S02]  /*57e0*/  @P1 FMUL R100, R100, 0.25 ;  /* 0x3e80000064641820 */ /* 0x000fe40000400000 */
[----:B------:R-:W-:Y:S02]  /*57f0*/  @P1 FMUL R107, R107, 0.25 ;  /* 0x3e8000006b6b1820 */ /* 0x000fe40000400000 */
[----:B------:R-:W-:Y:S02]  /*5800*/  @P1 FMUL R109, R109, 0.25 ;  /* 0x3e8000006d6d1820 */ /* 0x000fe40000400000 */
[----:B------:R-:W-:-:S02]  /*5810*/  @P1 FMUL R121, R121, 0.25 ;  /* 0x3e80000079791820 */ /* 0x000fc40000400000 */
[----:B------:R-:W-:Y:S01]  /*5820*/  @P1 FMUL R123, R123, 0.25 ;  /* 0x3e8000007b7b1820 */ /* 0x000fe20000400000 */
[----:B------:R-:W-:Y:S01]  /*5830*/  ISETP.GE.U32.AND P1, PT, R21, 0x7f800000, PT ;  /* 0x7f8000001500780c */ /* 0x000fe20003f26070 */
        /* <DEDUP_REMOVED lines=8> */
[----:B------:R-:W-:Y:S02]  /*58c0*/  FFMA.FTZ R41, R7, 1.1920928955078125e-07, R6 ;  /* 0x3400000007297823 */ /* 0x000fe40000010006 */
[----:B------:R-:W-:Y:S02]  /*58d0*/  @!P0 FMUL R83, R83, 16777216 ;  /* 0x4b80000053538820 */ /* 0x000fe40000400000 */
[----:B------:R-:W-:-:S02]  /*58e0*/  @!P0 FMUL R91, R91, 16777216 ;  /* 0x4b8000005b5b8820 */ /* 0x000fc40000400000 */
[----:B------:R-:W-:Y:S02]  /*58f0*/  @!P0 FMUL R101, R101, 16777216 ;  /* 0x4b80000065658820 */ /* 0x000fe40000400000 */
[----:B------:R-:W-:Y:S02]  /*5900*/  @!P0 FMUL R100, R100, 16777216 ;  /* 0x4b80000064648820 */ /* 0x000fe40000400000 */
[----:B------:R-:W-:Y:S02]  /*5910*/  @!P0 FMUL R107, R107, 16777216 ;  /* 0x4b8000006b6b8820 */ /* 0x000fe40000400000 */
[----:B------:R-:W-:Y:S02]  /*5920*/  @!P0 FMUL R109, R109, 16777216 ;  /* 0x4b8000006d6d8820 */ /* 0x000fe40000400000 */
[----:B------:R-:W-:Y:S02]  /*5930*/  @!P0 FMUL R121, R121, 16777216 ;  /* 0x4b80000079798820 */ /* 0x000fe40000400000 */
[----:B------:R-:W-:Y:S01]  /*5940*/  @!P0 FMUL R123, R123, 16777216 ;  /* 0x4b8000007b7b8820 */ /* 0x000fe20000400000 */
[----:B------:R-:W-:Y:S01]  /*5950*/  ISETP.GE.U32.AND P0, PT, R20, 0x7f800000, PT ;  /* 0x7f8000001400780c */ /* 0x000fe20003f06070 */
        /* <DEDUP_REMOVED lines=8> */
[C---:B------:R-:W-:Y:S01]  /*59e0*/  FMUL R79, R4.reuse, R104 ;  /* 0x00000068044f7220 */ /* 0x040fe20000400000 */
[----:B------:R-:W-:Y:S01]  /*59f0*/  F2FP.PACK_AB R5, R5, R88 ;  /* 0x000000580505723e */ /* 0x000fe200000000ff */
[C---:B------:R-:W-:Y:S02]  /*5a00*/  FMUL R63, R4.reuse, R83 ;  /* 0x00000053043f7220 */ /* 0x040fe40000400000 */
[----:B------:R-:W-:Y:S01]  /*5a10*/  FMUL R64, R4, R91 ;  /* 0x0000005b04407220 */ /* 0x000fe20000400000 */
[----:B------:R-:W-:Y:S01]  /*5a20*/  F2FP.PACK_AB R6, R6, R79 ;  /* 0x0000004f0606723e */ /* 0x000fe200000000ff */
[C---:B------:R-:W-:Y:S01]  /*5a30*/  FMUL R67, R4.reuse, R101 ;  /* 0x0000006504437220 */ /* 0x040fe20000400000 */
[----:B------:R-:W-:Y:S01]  /*5a40*/  SHF.L.U32 R101, R177, 0x5, RZ ;  /* 0x00000005b1657819 */ /* 0x000fe200000006ff */
[C---:B------:R-:W-:Y:S01]  /*5a50*/  FMUL R68, R4.reuse, R100 ;  /* 0x0000006404447220 */ /* 0x040fe20000400000 */
[----:B------:R-:W-:Y:S01]  /*5a60*/  F2FP.PACK_AB R79, R63, R64 ;  /* 0x000000403f4f723e */ /* 0x000fe200000000ff */
[C---:B------:R-:W-:Y:S01]  /*5a70*/  FMUL R71, R4.reuse, R107 ;  /* 0x0000006b04477220 */ /* 0x040fe20000400000 */
[----:B------:R-:W-:Y:S01]  /*5a80*/  SHF.L.U32 R63, R177, 0x4, RZ ;  /* 0x00000004b13f7819 */ /* 0x000fe200000006ff */
[C---:B------:R-:W-:Y:S01]  /*5a90*/  FMUL R72, R4.reuse, R109 ;  /* 0x0000006d04487220 */ /* 0x040fe20000400000 */
[----:B------:R-:W-:Y:S01]  /*5aa0*/  F2FP.PACK_AB R78, R67, R68 ;  /* 0x00000044434e723e */ /* 0x000fe200000000ff */
[C---:B------:R-:W-:Y:S01]  /*5ab0*/  FMUL R75, R4.reuse, R121 ;  /* 0x00000079044b7220 */ /* 0x040fe20000400000 */
[----:B------:R-:W-:Y:S01]  /*5ac0*/  LEA R67, R177, R177, 0x4 ;  /* 0x000000b1b1437211 */ /* 0x000fe200078e20ff */
[----:B------:R-:W-:Y:S01]  /*5ad0*/  FMUL R76, R4, R123 ;  /* 0x0000007b044c7220 */ /* 0x000fe20000400000 */
[----:B------:R-:W-:Y:S01]  /*5ae0*/  F2FP.PACK_AB R4, R97, R96 ;  /* 0x000000606104723e */ /* 0x000fe200000000ff */
[----:B------:R-:W-:Y:S01]  /*5af0*/  FADD R38, R38, -1 ;  /* 0xbf80000026267421 */ /* 0x000fe20000000000 */
[----:B------:R-:W-:Y:S01]  /*5b00*/  F2FP.PACK_AB R77, R71, R72 ;  /* 0x00000048474d723e */ /* 0x000fe200000000ff */
[----:B------:R-:W-:Y:S01]  /*5b10*/  FADD R36, R16, -1 ;  /* 0xbf80000010247421 */ /* 0x000fe20000000000 */
[----:B------:R-:W-:Y:S01]  /*5b20*/  F2FP.PACK_AB R16, R57, R60 ;  /* 0x0000003c3910723e */ /* 0x000fe200000000ff */
[----:B------:R0:W-:Y:S01]  /*5b30*/  STS.128 [R25], R4 ;  /* 0x0000000419007388 */ /* 0x0001e20000000c00 */
[----:B------:R-:W-:Y:S01]  /*5b40*/  FADD R39, R39, -1 ;  /* 0xbf80000027277421 */ /* 0x000fe20000000000 */
[----:B------:R-:W-:Y:S01]  /*5b50*/  F2FP.PACK_AB R57, R69, R70 ;  /* 0x000000464539723e */ /* 0x000fe200000000ff */
[----:B------:R-:W-:Y:S01]  /*5b60*/  FFMA.FTZ R19, R36, R59, -0.16845393180847167969 ;  /* 0xbe2c7f3024137423 */ /* 0x000fe2000001003b */
[----:B------:R-:W-:Y:S01]  /*5b70*/  F2FP.PACK_AB R76, R75, R76 ;  /* 0x0000004c4b4c723e */ /* 0x000fe200000000ff */
[----:B------:R-:W-:-:S02]  /*5b80*/  FADD R44, R44, -1 ;  /* 0xbf8000002c2c7421 */ /* 0x000fc40000000000 */
[C---:B------:R-:W-:Y:S01]  /*5b90*/  FFMA.FTZ R37, R36.reuse, R19, 0.1716887056827545166 ;  /* 0x3e2fcf2a24257423 */ /* 0x040fe20000010013 */
[----:B------:R-:W-:Y:S01]  /*5ba0*/  F2FP.PACK_AB R19, R53, R54 ;  /* 0x000000363513723e */ /* 0x000fe200000000ff */
[----:B------:R-:W-:Y:S01]  /*5bb0*/  IMAD R51, R177, 0xa, RZ ;  /* 0x0000000ab1337824 */ /* 0x000fe200078e02ff */
[----:B------:R-:W-:Y:S01]  /*5bc0*/  F2FP.PACK_AB R53, R49, R50 ;  /* 0x000000323135723e */ /* 0x000fe200000000ff */
[----:B------:R-:W-:Y:S01]  /*5bd0*/  FFMA.FTZ R37, R36, R37, -0.17900948226451873779 ;  /* 0xbe374e4324257423 */ /* 0x000fe20000010025 */
[----:B------:R-:W-:Y:S01]  /*5be0*/  F2FP.PACK_AB R54, R47, R48 ;  /* 0x000000302f36723e */ /* 0x000fe200000000ff */
[----:B------:R-:W-:Y:S01]  /*5bf0*/  STS.128 [R25+0x480], R16 ;  /* 0x0004801019007388 */ /* 0x000fe20000000c00 */
[C---:B------:R-:W-:Y:S01]  /*5c00*/  IMAD R69, R177.reuse, 0x12, RZ ;  /* 0x00000012b1457824 */ /* 0x040fe200078e02ff */
[----:B------:R-:W-:Y:S01]  /*5c10*/  SHF.L.U32 R47, R177, 0x3, RZ ;  /* 0x00000003b12f7819 */ /* 0x000fe200000006ff */
[CC--:B0-----:R-:W-:Y:S01]  /*5c20*/  FFMA.FTZ R5, R38.reuse, R59.reuse, -0.16845393180847167969 ;  /* 0xbe2c7f3026057423 */ /* 0x0c1fe2000001003b */
[----:B------:R-:W-:Y:S01]  /*5c30*/  BAR.SYNC.DEFER_BLOCKING 0x0 ;  /* 0x0000000000007b1d */ /* 0x000fe20000010000 */
[----:B------:R-:W-:Y:S01]  /*5c40*/  FFMA.FTZ R4, R39, R59, -0.16845393180847167969 ;  /* 0xbe2c7f3027047423 */ /* 0x000fe2000001003b */
[----:B------:R-:W-:Y:S01]  /*5c50*/  @P4 MOV R6, 0x7f800000 ;  /* 0x7f80000000064802 */ /* 0x000fe20000000f00 */
[----:B------:R-:W-:Y:S01]  /*5c60*/  FFMA.FTZ R5, R38, R5, 0.1716887056827545166 ;  /* 0x3e2fcf2a26057423 */ /* 0x000fe20000010005 */
[----:B------:R-:W-:Y:S01]  /*5c70*/  LEA R49, R177, R177, 0x3 ;  /* 0x000000b1b1317211 */ /* 0x000fe200078e18ff */
[----:B------:R-:W-:Y:S01]  /*5c80*/  FFMA.FTZ R7, R44, R59, -0.16845393180847167969 ;  /* 0xbe2c7f302c077423 */ /* 0x000fe2000001003b */
[----:B------:R-:W-:Y:S01]  /*5c90*/  F2FP.PACK_AB R59, R61, R62 ;  /* 0x0000003e3d3b723e */ /* 0x000fe200000000ff */
[----:B------:R-:W-:Y:S01]  /*5ca0*/  FFMA.FTZ R5, R38, R5, -0.17900948226451873779 ;  /* 0xbe374e4326057423 */ /* 0x000fe20000010005 */
[----:B------:R-:W-:Y:S01]  /*5cb0*/  LEA R61, R177, -R177, 0x4 ;  /* 0x800000b1b13d7211 */ /* 0x000fe200078e20ff */
[----:B------:R-:W-:-:S02]  /*5cc0*/  FFMA.FTZ R4, R39, R4, 0.1716887056827545166 ;  /* 0x3e2fcf2a27047423 */ /* 0x000fc40000010004 */
[----:B------:R-:W-:Y:S02]  /*5cd0*/  FFMA.FTZ R7, R44, R7, 0.1716887056827545166 ;  /* 0x3e2fcf2a2c077423 */ /* 0x000fe40000010007 */
[----:B------:R-:W-:Y:S02]  /*5ce0*/  FFMA.FTZ R5, R38, R5, 0.20512372255325317383 ;  /* 0x3e520bf426057423 */ /* 0x000fe40000010005 */
[----:B------:R-:W-:Y:S02]  /*5cf0*/  FFMA.FTZ R37, R36, R37, 0.20512372255325317383 ;  /* 0x3e520bf424257423 */ /* 0x000fe40000010025 */
[----:B------:R-:W-:Y:S02]  /*5d00*/  FFMA.FTZ R4, R39, R4, -0.17900948226451873779 ;  /* 0xbe374e4327047423 */ /* 0x000fe40000010004 */
[----:B------:R-:W-:Y:S02]  /*5d10*/  FFMA.FTZ R7, R44, R7, -0.17900948226451873779 ;  /* 0xbe374e432c077423 */ /* 0x000fe40000010007 */
[----:B------:R-:W-:-:S02]  /*5d20*/  FFMA.FTZ R5, R38, R5, -0.24046532809734344482 ;  /* 0xbe763c8b26057423 */ /* 0x000fc40000010005 */
[----:B------:R-:W-:Y:S01]  /*5d30*/  FFMA.FTZ R37, R36, R37, -0.24046532809734344482 ;  /* 0xbe763c8b24257423 */ /* 0x000fe20000010025 */
[----:B------:R-:W0:Y:S01]  /*5d40*/  LDS.128 R16, [R174] ;  /* 0x00000000ae107984 */ /* 0x000e220000000c00 */
[C---:B------:R-:W-:Y:S02]  /*5d50*/  FFMA.FTZ R4, R39.reuse, R4, 0.20512372255325317383 ;  /* 0x3e520bf427047423 */ /* 0x040fe40000010004 */
[----:B------:R-:W-:Y:S01]  /*5d60*/  FFMA.FTZ R7, R44, R7, 0.20512372255325317383 ;  /* 0x3e520bf42c077423 */ /* 0x000fe20000010007 */
[----:B------:R-:W1:Y:S01]  /*5d70*/  LDS.128 R12, [R118] ;  /* 0x00000000760c7984 */ /* 0x000e620000000c00 */
[----:B------:R-:W-:Y:S02]  /*5d80*/  FFMA.FTZ R5, R38, R5, 0.28857114911079406738 ;  /* 0x3e93bf9926057423 */ /* 0x000fe40000010005 */
[----:B------:R-:W-:Y:S01]  /*5d90*/  FFMA.FTZ R37, R36, R37, 0.28857114911079406738 ;  /* 0x3e93bf9924257423 */ /* 0x000fe20000010025 */
[----:B------:R-:W2:Y:S01]  /*5da0*/  LDS.128 R8, [R117] ;  /* 0x0000000075087984 */ /* 0x000ea20000000c00 */
[----:B------:R-:W-:-:S02]  /*5db0*/  FFMA.FTZ R4, R39, R4, -0.24046532809734344482 ;  /* 0xbe763c8b27047423 */ /* 0x000fc40000010004 */
[----:B------:R-:W-:Y:S02]  /*5dc0*/  FFMA.FTZ R7, R44, R7, -0.24046532809734344482 ;  /* 0xbe763c8b2c077423 */ /* 0x000fe40000010007 */
[----:B------:R-:W-:Y:S02]  /*5dd0*/  FFMA.FTZ R5, R38, R5, -0.36067417263984680176 ;  /* 0xbeb8aa4926057423 */ /* 0x000fe40000010005 */
[----:B------:R-:W-:Y:S02]  /*5de0*/  FFMA.FTZ R37, R36, R37, -0.36067417263984680176 ;  /* 0xbeb8aa4924257423 */ /* 0x000fe40000010025 */
[----:B------:R-:W-:Y:S02]  /*5df0*/  FFMA.FTZ R4, R39, R4, 0.28857114911079406738 ;  /* 0x3e93bf9927047423 */ /* 0x000fe40000010004 */
[----:B------:R-:W-:Y:S02]  /*5e00*/  FFMA.FTZ R7, R44, R7, 0.28857114911079406738 ;  /* 0x3e93bf992c077423 */ /* 0x000fe40000010007 */
[----:B------:R-:W-:-:S02]  /*5e10*/  FFMA.FTZ R5, R38, R5, 0.48089820146560668945 ;  /* 0x3ef6384a26057423 */ /* 0x000fc40000010005 */
[----:B------:R-:W-:Y:S02]  /*5e20*/  FFMA.FTZ R37, R36, R37, 0.48089820146560668945 ;  /* 0x3ef6384a24257423 */ /* 0x000fe40000010025 */
[C---:B------:R-:W-:Y:S02]  /*5e30*/  FFMA.FTZ R4, R39.reuse, R4, -0.36067417263984680176 ;  /* 0xbeb8aa4927047423 */ /* 0x040fe40000010004 */
[----:B------:R-:W-:Y:S02]  /*5e40*/  FFMA.FTZ R7, R44, R7, -0.36067417263984680176 ;  /* 0xbeb8aa492c077423 */ /* 0x000fe40000010007 */
[----:B------:R-:W-:Y:S02]  /*5e50*/  FFMA.FTZ R5, R38, R5, -0.72134751081466674805 ;  /* 0xbf38aa3b26057423 */ /* 0x000fe40000010005 */
[----:B------:R-:W-:Y:S02]  /*5e60*/  FFMA.FTZ R37, R36, R37, -0.72134751081466674805 ;  /* 0xbf38aa3b24257423 */ /* 0x000fe40000010025 */
[----:B------:R-:W-:-:S02]  /*5e70*/  FFMA.FTZ R4, R39, R4, 0.48089820146560668945 ;  /* 0x3ef6384a27047423 */ /* 0x000fc40000010004 */
[----:B------:R-:W-:Y:S02]  /*5e80*/  FFMA.FTZ R7, R44, R7, 0.48089820146560668945 ;  /* 0x3ef6384a2c077423 */ /* 0x000fe40000010007 */
[----:B------:R-:W-:Y:S02]  /*5e90*/  FMUL R5, R38, R5 ;  /* 0x0000000526057220 */ /* 0x000fe40000400000 */
[----:B------:R-:W-:Y:S02]  /*5ea0*/  FMUL R37, R36, R37 ;  /* 0x0000002524257220 */ /* 0x000fe40000400000 */
[----:B------:R-:W-:Y:S02]  /*5eb0*/  FFMA.FTZ R4, R39, R4, -0.72134751081466674805 ;  /* 0xbf38aa3b27047423 */ /* 0x000fe40000010004 */
[----:B------:R-:W-:Y:S02]  /*5ec0*/  FFMA.FTZ R7, R44, R7, -0.72134751081466674805 ;  /* 0xbf38aa3b2c077423 */ /* 0x000fe40000010007 */
[----:B------:R-:W-:-:S02]  /*5ed0*/  FMUL R5, R38, R5 ;  /* 0x0000000526057220 */ /* 0x000fc40000400000 */
[----:B------:R-:W-:Y:S02]  /*5ee0*/  FMUL R37, R36, R37 ;  /* 0x0000002524257220 */ /* 0x000fe40000400000 */
[C---:B------:R-:W-:Y:S02]  /*5ef0*/  FMUL R4, R39.reuse, R4 ;  /* 0x0000000427047220 */ /* 0x040fe40000400000 */
[----:B------:R-:W-:Y:S02]  /*5f00*/  FMUL R7, R44, R7 ;  /* 0x000000072c077220 */ /* 0x000fe40000400000 */
[----:B------:R-:W-:Y:S01]  /*5f10*/  FFMA.FTZ R38, R38, 1.4426950216293334961, R5 ;  /* 0x3fb8aa3b26267823 */ /* 0x000fe20000010005 */
[----:B------:R-:W-:Y:S01]  /*5f20*/  @P0 MOV R5, 0x7f800000 ;  /* 0x7f80000000050802 */ /* 0x000fe20000000f00 */
[----:B------:R-:W-:Y:S02]  /*5f30*/  FFMA.FTZ R37, R36, 1.4426950216293334961, R37 ;  /* 0x3fb8aa3b24257823 */ /* 0x000fe40000010025 */
[----:B------:R-:W-:-:S02]  /*5f40*/  FMUL R4, R39, R4 ;  /* 0x0000000427047220 */ /* 0x000fc40000400000 */
[----:B------:R-:W-:Y:S02]  /*5f50*/  FMUL R7, R44, R7 ;  /* 0x000000072c077220 */ /* 0x000fe40000400000 */
[----:B------:R-:W-:Y:S01]  /*5f60*/  FADD R40, R40, R37 ;  /* 0x0000002528287221 */ /* 0x000fe20000000000 */
[----:B------:R-:W-:Y:S01]  /*5f70*/  LEA R37, R177, R177, 0x2 ;  /* 0x000000b1b1257211 */ /* 0x000fe200078e10ff */
[----:B------:R-:W-:Y:S01]  /*5f80*/  FFMA.FTZ R39, R39, 1.4426950216293334961, R4 ;  /* 0x3fb8aa3b27277823 */ /* 0x000fe20000010004 */
[----:B------:R-:W-:Y:S01]  /*5f90*/  @P1 MOV R4, 0x7f800000 ;  /* 0x7f80000000041802 */ /* 0x000fe20000000f00 */
[----:B------:R-:W-:Y:S01]  /*5fa0*/  @P0 FFMA.FTZ R40, R20, R5, +INF ;  /* 0x7f80000014280423 */ /* 0x000fe20000010005 */
[----:B------:R-:W-:Y:S01]  /*5fb0*/  @P5 MOV R5, 0x7f800000 ;  /* 0x7f80000000055802 */ /* 0x000fe20000000f00 */
[----:B------:R-:W-:Y:S01]  /*5fc0*/  FFMA.FTZ R44, R44, 1.4426950216293334961, R7 ;  /* 0x3fb8aa3b2c2c7823 */ /* 0x000fe20000010007 */
[----:B------:R-:W-:Y:S01]  /*5fd0*/  FSETP.NEU.AND P0, PT, R31, RZ, PT ;  /* 0x000000ff1f00720b */ /* 0x000fe20003f0d000 */
[----:B------:R-:W-:Y:S01]  /*5fe0*/  FADD R41, R41, R38 ;  /* 0x0000002629297221 */ /* 0x000fe20000000000 */
[----:B------:R-:W-:Y:S01]  /*5ff0*/  F2FP.PACK_AB R20, R34, R35 ;  /* 0x000000232214723e */ /* 0x000fe200000000ff */
[----:B------:R-:W-:Y:S01]  /*6000*/  FADD R42, R42, R39 ;  /* 0x000000272a2a7221 */ /* 0x000fe20000000000 */
[----:B------:R-:W-:Y:S01]  /*6010*/  SHF.L.U32 R35, R177, 0x2, RZ ;  /* 0x00000002b1237819 */ /* 0x000fe200000006ff */
[----:B------:R-:W-:-:S02]  /*6020*/  FADD R43, R43, R44 ;  /* 0x0000002c2b2b7221 */ /* 0x000fc40000000000 */
[----:B------:R-:W-:Y:S01]  /*6030*/  @P1 FFMA.FTZ R41, R21, R4, +INF ;  /* 0x7f80000015291423 */ /* 0x000fe20000010004 */
[C---:B------:R-:W-:Y:S01]  /*6040*/  FSETP.NEU.AND P1, PT, R22.reuse, RZ, PT ;  /* 0x000000ff1600720b */ /* 0x040fe20003f2d000 */
[----:B------:R-:W-:Y:S01]  /*6050*/  @P5 FFMA.FTZ R42, R22, R5, +INF ;  /* 0x7f800000162a5423 */ /* 0x000fe20000010005 */
[----:B------:R-:W-:Y:S01]  /*6060*/  F2FP.PACK_AB R22, R29, R30 ;  /* 0x0000001e1d16723e */ /* 0x000fe200000000ff */
[----:B------:R-:W-:Y:S01]  /*6070*/  @P4 FFMA.FTZ R43, R31, R6, +INF ;  /* 0x7f8000001f2b4423 */ /* 0x000fe20000010006 */
[C---:B------:R-:W-:Y:S01]  /*6080*/  SHF.L.U32 R31, R177.reuse, 0x1, RZ ;  /* 0x00000001b11f7819 */ /* 0x040fe200000006ff */
[----:B------:R-:W3:Y:S01]  /*6090*/  LDS.128 R4, [R116] ;  /* 0x0000000074047984 */ /* 0x000ee20000000c00 */
[C---:B------:R-:W-:Y:S01]  /*60a0*/  IMAD R39, R177.reuse, 0x6, RZ ;  /* 0x00000006b1277824 */ /* 0x040fe200078e02ff */
[----:B------:R-:W-:Y:S01]  /*60b0*/  F2FP.PACK_AB R21, R32, R33 ;  /* 0x000000212015723e */ /* 0x000fe200000000ff */
[----:B------:R-:W-:Y:S01]  /*60c0*/  IMAD R73, R177, 0x14, RZ ;  /* 0x00000014b1497824 */ /* 0x000fe200078e02ff */
[----:B------:R-:W-:Y:S01]  /*60d0*/  BAR.SYNC.DEFER_BLOCKING 0x0 ;  /* 0x0000000000007b1d */ /* 0x000fe20000010000 */
[-C--:B------:R-:W-:Y:S01]  /*60e0*/  IADD3 R28, P4, R31, R26.reuse, RZ ;  /* 0x0000001a1f1c7210 */ /* 0x080fe20007f9e0ff */
[C---:B------:R-:W-:Y:S01]  /*60f0*/  IMAD R81, R177.reuse, 0x16, RZ ;  /* 0x00000016b1517824 */ /* 0x040fe200078e02ff */
[CC--:B------:R-:W-:Y:S01]  /*6100*/  LEA R30, P5, R177.reuse, R26.reuse, 0x2 ;  /* 0x0000001ab11e7211 */ /* 0x0c0fe200078a10ff */
[C---:B------:R-:W-:Y:S01]  /*6110*/  IMAD R85, R177.reuse, 0x18, RZ ;  /* 0x00000018b1557824 */ /* 0x040fe200078e02ff */
[C---:B------:R-:W-:Y:S01]  /*6120*/  LEA R33, R177.reuse, R177, 0x1 ;  /* 0x000000b1b1217211 */ /* 0x040fe200078e08ff */
[----:B------:R-:W-:Y:S01]  /*6130*/  IMAD R89, R177, 0x1a, RZ ;  /* 0x0000001ab1597824 */ /* 0x000fe200078e02ff */
[-C--:B------:R-:W-:Y:S01]  /*6140*/  IADD3 R32, P6, R39, R26.reuse, RZ ;  /* 0x0000001a27207210 */ /* 0x080fe20007fde0ff */
[C---:B------:R-:W-:Y:S01]  /*6150*/  IMAD R93, R177.reuse, 0x1c, RZ ;  /* 0x0000001cb15d7824 */ /* 0x040fe200078e02ff */
[CC--:B------:R-:W-:Y:S01]  /*6160*/  LEA.HI.X.SX32 R29, R177.reuse, R27.reuse, 0x1, P4 ;  /* 0x0000001bb11d7211 */ /* 0x0c0fe200020f0eff */
[C---:B------:R-:W-:Y:S01]  /*6170*/  IMAD R97, R177.reuse, 0x1e, RZ ;  /* 0x0000001eb1617824 */ /* 0x040fe200078e02ff */
[CC--:B------:R-:W-:Y:S01]  /*6180*/  LEA R34, P4, R177.reuse, R26.reuse, 0x3 ;  /* 0x0000001ab1227211 */ /* 0x0c0fe200078818ff */
[----:B------:R-:W-:Y:S01]  /*6190*/  IMAD R105, R177, 0x22, RZ ;  /* 0x00000022b1697824 */ /* 0x000fe200078e02ff */
[-C--:B------:R-:W-:Y:S01]  /*61a0*/  LEA.HI.X.SX32 R31, R31, R27.reuse, 0x1, P5 ;  /* 0x0000001b1f1f7211 */ /* 0x080fe200028f0eff */
        /* <DEDUP_REMOVED lines=8> */
[C---:B------:R-:W-:Y:S01]  /*6230*/  IMAD R71, R177.reuse, 0x13, RZ ;  /* 0x00000013b1477824 */ /* 0x040fe200078e02ff */
[C---:B------:R-:W-:Y:S01]  /*6240*/  LEA R46, P5, R177.reuse, R26, 0x4 ;  /* 0x0000001ab12e7211 */ /* 0x040fe200078a20ff */
[----:B------:R4:W-:Y:S01]  /*6250*/  STS.128 [R25+0x400], R52 ;  /* 0x0004003419007388 */ /* 0x0009e20000000c00 */
[----:B------:R-:W-:Y:S01]  /*6260*/  IMAD R129, R177, 0x2c, RZ ;  /* 0x0000002cb1817824 */ /* 0x000fe200078e02ff */
[----:B------:R-:W-:Y:S01]  /*6270*/  FSEL R41, R41, -INF , P2 ;  /* 0xff80000029297808 */ /* 0x000fe20001000000 */
[----:B------:R-:W-:Y:S01]  /*6280*/  IMAD R141, R177, 0x2e, RZ ;  /* 0x0000002eb18d7824 */ /* 0x000fe200078e02ff */
[----:B------:R5:W-:Y:S01]  /*6290*/  STS.128 [R25+0x80], R56 ;  /* 0x0000803819007388 */ /* 0x000be20000000c00 */
[----:B------:R-:W-:Y:S01]  /*62a0*/  LEA.HI.X.SX32 R47, R47, R27, 0x1, P5 ;  /* 0x0000001b2f2f7211 */ /* 0x000fe200028f0eff */
[----:B------:R-:W-:-:S02]  /*62b0*/  IMAD R153, R177, 0x30, RZ ;  /* 0x00000030b1997824 */ /* 0x000fc400078e02ff */
[----:B------:R0:W-:Y:S01]  /*62c0*/  STS.128 [R25], R76 ;  /* 0x0000004c19007388 */ /* 0x0001e20000000c00 */
[C---:B------:R-:W-:Y:S02]  /*62d0*/  IMAD R83, R177.reuse, 0x17, RZ ;  /* 0x00000017b1537824 */ /* 0x040fe400078e02ff */
[C---:B------:R-:W-:Y:S01]  /*62e0*/  IMAD R157, R177.reuse, 0x32, RZ ;  /* 0x00000032b19d7824 */ /* 0x040fe200078e02ff */
[----:B------:R-:W-:Y:S01]  /*62f0*/  STS.128 [R25+0x480], R20 ;  /* 0x0004801419007388 */ /* 0x000fe20000000c00 */
[C---:B------:R-:W-:Y:S02]  /*6300*/  IMAD R161, R177.reuse, 0x34, RZ ;  /* 0x00000034b1a17824 */ /* 0x040fe400078e02ff */
[----:B------:R-:W-:Y:S01]  /*6310*/  IMAD R165, R177, 0x36, RZ ;  /* 0x00000036b1a57824 */ /* 0x000fe200078e02ff */
[----:B----4-:R-:W-:Y:S01]  /*6320*/  IADD3 R52, P5, R81, R26, RZ ;  /* 0x0000001a51347210 */ /* 0x010fe20007fbe0ff */
[C---:B------:R-:W-:Y:S01]  /*6330*/  IMAD R55, R177.reuse, 0xc, RZ ;  /* 0x0000000cb1377824 */ /* 0x040fe200078e02ff */
[----:B------:R-:W-:Y:S01]  /*6340*/  BAR.SYNC.DEFER_BLOCKING 0x0 ;  /* 0x0000000000007b1d */ /* 0x000fe20000010000 */
[----:B------:R-:W-:-:S02]  /*6350*/  IMAD R53, R177, 0xb, RZ ;  /* 0x0000000bb1357824 */ /* 0x000fc400078e02ff */
[----:B-----5:R-:W-:Y:S01]  /*6360*/  IMAD R59, R177, 0xe, RZ ;  /* 0x0000000eb13b7824 */ /* 0x020fe200078e02ff */
[-C--:B------:R-:W-:Y:S01]  /*6370*/  IADD3 R38, P6, R55, R26.reuse, RZ ;  /* 0x0000001a37267210 */ /* 0x080fe20007fde0ff */
[----:B------:R-:W-:Y:S01]  /*6380*/  IMAD R57, R177, 0xd, RZ ;  /* 0x0000000db1397824 */ /* 0x000fe200078e02ff */
[-C--:B------:R-:W-:Y:S01]  /*6390*/  LEA.HI.X.SX32 R53, R53, R27.reuse, 0x1, P5 ;  /* 0x0000001b35357211 */ /* 0x080fe200028f0eff */
[----:B0-----:R-:W-:Y:S01]  /*63a0*/  IMAD R79, R177, 0x15, RZ ;  /* 0x00000015b14f7824 */ /* 0x001fe200078e02ff */
        /* <DEDUP_REMOVED lines=105> */
[----:B------:R1:W-:Y:S01]  /*6a40*/  STG.E.U16 [R26.64], R16 ;  /* 0x000000101a007986 */ /* 0x0003e2000c101504 */
[-C--:B------:R-:W-:Y:S01]  /*6a50*/  IADD3 R102, P6, R185, R26.reuse, RZ ;  /* 0x0000001ab9667210 */ /* 0x080fe20007fde0ff */
[----:B------:R-:W-:Y:S01]  /*6a60*/  FFMA R41, R41, 0.69314718246459960938, R152 ;  /* 0x3f31721829297823 */ /* 0x000fe20000000098 */
[----:B------:R-:W-:Y:S01]  /*6a70*/  LEA.HI.X.SX32 R99, R105, R27, 0x1, P4 ;  /* 0x0000001b69637211 */ /* 0x000fe200020f0eff */
[----:B------:R-:W-:Y:S01]  /*6a80*/  IMAD R2, R2, c[0x0][0x1cc], RZ ;  /* 0x0000730002027a24 */ /* 0x000fe200078e02ff */
[----:B------:R-:W-:-:S02]  /*6a90*/  IADD3 R104, P4, R187, R26, RZ ;  /* 0x0000001abb687210 */ /* 0x000fc40007f9e0ff */
[-C--:B------:R-:W-:Y:S02]  /*6aa0*/  LEA.HI.X.SX32 R101, R107, R27.reuse, 0x1, P5 ;  /* 0x0000001b6b657211 */ /* 0x080fe400028f0eff */
[-C--:B------:R-:W-:Y:S02]  /*6ab0*/  IADD3 R106, P5, R189, R26.reuse, RZ ;  /* 0x0000001abd6a7210 */ /* 0x080fe40007fbe0ff */
[-C--:B------:R-:W-:Y:S02]  /*6ac0*/  LEA.HI.X.SX32 R103, R109, R27.reuse, 0x1, P6 ;  /* 0x0000001b6d677211 */ /* 0x080fe400030f0eff */
[-C--:B------:R-:W-:Y:S02]  /*6ad0*/  IADD3 R108, P6, R191, R26.reuse, RZ ;  /* 0x0000001abf6c7210 */ /* 0x080fe40007fde0ff */
[----:B------:R-:W-:Y:S02]  /*6ae0*/  LEA.HI.X.SX32 R105, R111, R27, 0x1, P4 ;  /* 0x0000001b6f697211 */ /* 0x000fe400020f0eff */
        /* <DEDUP_REMOVED lines=46> */
[----:B------:R-:W-:Y:S02]  /*6dd0*/  IADD3 R132, P6, R139, R26, RZ ;  /* 0x0000001a8b847210 */ /* 0x000fe40007fde0ff */
[-C--:B------:R-:W-:Y:S02]  /*6de0*/  LEA.HI.X.SX32 R139, R131, R27.reuse, 0x1, P4 ;  /* 0x0000001b838b7211 */ /* 0x080fe400020f0eff */
[----:B------:R-:W-:-:S02]  /*6df0*/  LEA.HI.X.SX32 R131, R133, R27, 0x1, P5 ;  /* 0x0000001b85837211 */ /* 0x000fc400028f0eff */
[----:B------:R-:W-:Y:S02]  /*6e00*/  LEA.HI.X.SX32 R133, R119, R27, 0x1, P6 ;  /* 0x0000001b77857211 */ /* 0x000fe400030f0eff */
[----:B------:R-:W-:Y:S02]  /*6e10*/  PRMT R119, R16, 0x7632, R119 ;  /* 0x0000763210777816 */ /* 0x000fe40000000077 */
[----:B-1----:R-:W-:Y:S02]  /*6e20*/  PRMT R27, R12, 0x7632, R27 ;  /* 0x000076320c1b7816 */ /* 0x002fe4000000001b */
[----:B--2---:R-:W-:Y:S01]  /*6e30*/  PRMT R20, R8, 0x7632, R20 ;  /* 0x0000763208147816 */ /* 0x004fe20000000014 */
[----:B------:R-:W-:Y:S01]  /*6e40*/  STG.E.U16 [R28.64], R119 ;  /* 0x000000771c007986 */ /* 0x000fe2000c101504 */
[----:B---3--:R-:W-:Y:S02]  /*6e50*/  PRMT R22, R4, 0x7632, R22 ;  /* 0x0000763204167816 */ /* 0x008fe40000000016 */
[----:B------:R-:W-:Y:S01]  /*6e60*/  PRMT R16, R17, 0x7632, R16 ;  /* 0x0000763211107816 */ /* 0x000fe20000000010 */
[----:B------:R0:W-:Y:S01]  /*6e70*/  STG.E.U16 [R30.64], R12 ;  /* 0x0000000c1e007986 */ /* 0x0001e2000c101504 */
[----:B------:R-:W-:-:S03]  /*6e80*/  PRMT R26, R13, 0x7632, R26 ;  /* 0x000076320d1a7816 */ /* 0x000fc6000000001a */
[----:B------:R-:W-:Y:S04]  /*6e90*/  STG.E.U16 [R32.64], R27 ;  /* 0x0000001b20007986 */ /* 0x000fe8000c101504 */
[----:B------:R1:W-:Y:S04]  /*6ea0*/  STG.E.U16 [R34.64], R8 ;  /* 0x0000000822007986 */ /* 0x0003e8000c101504 */
[----:B------:R-:W-:Y:S01]  /*6eb0*/  STG.E.U16 [R36.64], R20 ;  /* 0x0000001424007986 */ /* 0x000fe2000c101504 */
[----:B0-----:R-:W-:-:S03]  /*6ec0*/  PRMT R12, R5, 0x7632, R12 ;  /* 0x00007632050c7816 */ /* 0x001fc6000000000c */
[----:B------:R0:W-:Y:S04]  /*6ed0*/  STG.E.U16 [R38.64], R4 ;  /* 0x0000000426007986 */ /* 0x0001e8000c101504 */
[----:B------:R2:W-:Y:S01]  /*6ee0*/  STG.E.U16 [R44.64], R22 ;  /* 0x000000162c007986 */ /* 0x0005e2000c101504 */
[----:B-1----:R-:W-:-:S03]  /*6ef0*/  PRMT R8, R9, 0x7632, R8 ;  /* 0x0000763209087816 */ /* 0x002fc60000000008 */
[----:B------:R-:W1:Y:S04]  /*6f00*/  LDS.128 R20, [R174] ;  /* 0x00000000ae147984 */ /* 0x000e680000000c00 */
[----:B------:R-:W3:Y:S01]  /*6f10*/  LDS.128 R28, [R118] ;  /* 0x00000000761c7984 */ /* 0x000ee20000000c00 */
[----:B0-----:R-:W-:-:S03]  /*6f20*/  PRMT R4, R18, 0x7632, R4 ;  /* 0x0000763212047816 */ /* 0x001fc60000000004 */
[----:B------:R-:W0:Y:S01]  /*6f30*/  LDS.128 R32, [R117] ;  /* 0x0000000075207984 */ /* 0x000e220000000c00 */
[----:B--2---:R-:W-:-:S03]  /*6f40*/  PRMT R44, R11, 0x7632, R44 ;  /* 0x000076320b2c7816 */ /* 0x004fc6000000002c */
[----:B------:R-:W2:Y:S04]  /*6f50*/  LDS.128 R36, [R116] ;  /* 0x0000000074247984 */ /* 0x000ea80000000c00 */
[----:B------:R4:W-:Y:S04]  /*6f60*/  STG.E.U16 [R46.64], R17 ;  /* 0x000000112e007986 */ /* 0x0009e8000c101504 */
[----:B------:R-:W-:Y:S04]  /*6f70*/  STG.E.U16 [R48.64], R16 ;  /* 0x0000001030007986 */ /* 0x000fe8000c101504 */
[----:B------:R5:W-:Y:S04]  /*6f80*/  STG.E.U16 [R50.64], R13 ;  /* 0x0000000d32007986 */ /* 0x000be8000c101504 */
[----:B------:R-:W-:Y:S01]  /*6f90*/  STG.E.U16 [R52.64], R26 ;  /* 0x0000001a34007986 */ /* 0x000fe2000c101504 */
[----:B----4-:R-:W-:-:S03]  /*6fa0*/  PRMT R46, R7, 0x7632, R46 ;  /* 0x00007632072e7816 */ /* 0x010fc6000000002e */
[----:B------:R4:W-:Y:S04]  /*6fb0*/  STG.E.U16 [R54.64], R9 ;  /* 0x0000000936007986 */ /* 0x0009e8000c101504 */
[----:B------:R0:W-:Y:S01]  /*6fc0*/  STG.E.U16 [R56.64], R8 ;  /* 0x0000000838007986 */ /* 0x0001e2000c101504 */
[----:B-----5:R-:W-:-:S03]  /*6fd0*/  PRMT R13, R14, 0x7632, R13 ;  /* 0x000076320e0d7816 */ /* 0x020fc6000000000d */
[----:B------:R5:W-:Y:S01]  /*6fe0*/  STG.E.U16 [R58.64], R5 ;  /* 0x000000053a007986 */ /* 0x000be2000c101504 */
[----:B-1----:R-:W-:-:S03]  /*6ff0*/  PRMT R48, R20, 0x7632, R48 ;  /* 0x0000763214307816 */ /* 0x002fc60000000030 */
[----:B------:R1:W-:Y:S01]  /*7000*/  STG.E.U16 [R64.64], R12 ;  /* 0x0000000c40007986 */ /* 0x0003e2000c101504 */
[----:B----4-:R-:W-:Y:S02]  /*7010*/  PRMT R9, R15, 0x7632, R9 ;  /* 0x000076320f097816 */ /* 0x010fe40000000009 */
[----:B---3--:R-:W-:Y:S01]  /*7020*/  PRMT R50, R28, 0x7632, R50 ;  /* 0x000076321c327816 */ /* 0x008fe20000000032 */
[----:B------:R-:W-:Y:S01]  /*7030*/  STG.E.U16 [R74.64], R18 ;  /* 0x000000124a007986 */ /* 0x000fe2000c101504 */
[----:B0-----:R-:W-:Y:S02]  /*7040*/  PRMT R8, R10, 0x7632, R8 ;  /* 0x000076320a087816 */ /* 0x001fe40000000008 */
[----:B------:R-:W-:Y:S01]  /*7050*/  PRMT R52, R32, 0x7632, R52 ;  /* 0x0000763220347816 */ /* 0x000fe20000000034 */
[----:B------:R0:W-:Y:S01]  /*7060*/  STG.E.U16 [R66.64], R4 ;  /* 0x0000000442007986 */ /* 0x0001e2000c101504 */
[----:B-----5:R-:W-:Y:S02]  /*7070*/  PRMT R5, R6, 0x7632, R5 ;  /* 0x0000763206057816 */ /* 0x020fe40000000005 */
[----:B--2---:R-:W-:Y:S01]  /*7080*/  PRMT R54, R36, 0x7632, R54 ;  /* 0x0000763224367816 */ /* 0x004fe20000000036 */
[----:B------:R2:W-:Y:S01]  /*7090*/  STG.E.U16 [R76.64], R14 ;  /* 0x0000000e4c007986 */ /* 0x0005e2000c101504 */
[----:B------:R-:W-:-:S02]  /*70a0*/  PRMT R56, R21, 0x7632, R56 ;  /* 0x0000763215387816 */ /* 0x000fc40000000038 */
[----:B-1----:R-:W-:Y:S01]  /*70b0*/  PRMT R64, R37, 0x7632, R64 ;  /* 0x0000763225407816 */ /* 0x002fe20000000040 */
[----:B------:R1:W-:Y:S01]  /*70c0*/  STG.E.U16 [R68.64], R13 ;  /* 0x0000000d44007986 */ /* 0x0003e2000c101504 */
[----:B------:R-:W-:-:S03]  /*70d0*/  PRMT R65, R39, 0x7632, R65 ;  /* 0x0000763227417816 */ /* 0x000fc60000000041 */
[----:B------:R3:W-:Y:S01]  /*70e0*/  STG.E.U16 [R60.64], R10 ;  /* 0x0000000a3c007986 */ /* 0x0007e2000c101504 */
[----:B0-----:R-:W-:-:S03]  /*70f0*/  PRMT R4, R19, 0x7632, R4 ;  /* 0x0000763213047816 */ /* 0x001fc60000000004 */
[----:B------:R0:W-:Y:S01]  /*7100*/  STG.E.U16 [R70.64], R8 ;  /* 0x0000000846007986 */ /* 0x0001e2000c101504 */
[----:B--2---:R-:W-:-:S03]  /*7110*/  PRMT R77, R30, 0x7632, R77 ;  /* 0x000076321e4d7816 */ /* 0x004fc6000000004d */
[----:B------:R2:W-:Y:S01]  /*7120*/  STG.E.U16 [R62.64], R6 ;  /* 0x000000063e007986 */ /* 0x0005e2000c101504 */
[----:B-1----:R-:W-:-:S03]  /*7130*/  PRMT R69, R35, 0x7632, R69 ;  /* 0x0000763223457816 */ /* 0x002fc60000000045 */
[----:B------:R1:W-:Y:S01]  /*7140*/  STG.E.U16 [R72.64], R5 ;  /* 0x0000000548007986 */ /* 0x0003e2000c101504 */
[----:B---3--:R-:W-:-:S03]  /*7150*/  PRMT R60, R29, 0x7632, R60 ;  /* 0x000076321d3c7816 */ /* 0x008fc6000000003c */
[----:B------:R3:W-:Y:S01]  /*7160*/  STG.E.U16 [R78.64], R19 ;  /* 0x000000134e007986 */ /* 0x0007e2000c101504 */
[----:B0-----:R-:W-:Y:S02]  /*7170*/  PRMT R70, R22, 0x7632, R70 ;  /* 0x0000763216467816 */ /* 0x001fe40000000046 */
[----:B------:R-:W-:Y:S01]  /*7180*/  PRMT R71, R31, 0x7632, R71 ;  /* 0x000076321f477816 */ /* 0x000fe20000000047 */
[----:B------:R0:W-:Y:S01]  /*7190*/  STG.E.U16 [R80.64], R4 ;  /* 0x0000000450007986 */ /* 0x0001e2000c101504 */
[----:B--2---:R-:W-:Y:S02]  /*71a0*/  PRMT R62, R33, 0x7632, R62 ;  /* 0x00007632213e7816 */ /* 0x004fe4000000003e */
[C---:B------:R-:W-:Y:S01]  /*71b0*/  SHF.L.U32 R6, R173.reuse, 0x2, RZ ;  /* 0x00000002ad067819 */ /* 0x040fe200000006ff */
[----:B------:R2:W-:Y:S01]  /*71c0*/  STG.E.U16 [R82.64], R15 ;  /* 0x0000000f52007986 */ /* 0x0005e2000c101504 */
[----:B-1----:R-:W-:Y:S01]  /*71d0*/  FSEL R5, R42, -INF , P1 ;  /* 0xff8000002a057808 */ /* 0x002fe20000800000 */
[----:B------:R-:W-:-:S02]  /*71e0*/  IMAD.HI R173, R173, 0x4, RZ ;  /* 0x00000004adad7827 */ /* 0x000fc400078e02ff */
[----:B------:R-:W-:Y:S01]  /*71f0*/  STG.E.U16 [R84.64], R9 ;  /* 0x0000000954007986 */ /* 0x000fe2000c101504 */
[----:B---3--:R-:W-:Y:S01]  /*7200*/  PRMT R79, R34, 0x7632, R79 ;  /* 0x00007632224f7816 */ /* 0x008fe2000000004f */
[----:B------:R-:W-:Y:S02]  /*7210*/  FFMA R24, R5, 0.69314718246459960938, R24 ;  /* 0x3f31721805187823 */ /* 0x000fe40000000018 */
[----:B------:R-:W-:Y:S01]  /*7220*/  STG.E.U16 [R86.64], R11 ;  /* 0x0000000b56007986 */ /* 0x000fe2000c101504 */
[----:B0-----:R-:W-:Y:S02]  /*7230*/  PRMT R81, R38, 0x7632, R81 ;  /* 0x0000763226517816 */ /* 0x001fe40000000051 */
[----:B------:R-:W-:Y:S01]  /*7240*/  FSEL R4, R43, -INF , P0 ;  /* 0xff8000002b047808 */ /* 0x000fe20000000000 */
[----:B------:R-:W-:Y:S01]  /*7250*/  STG.E.U16 [R88.64], R44 ;  /* 0x0000002c58007986 */ /* 0x000fe2000c101504 */
[----:B--2---:R-:W-:-:S03]  /*7260*/  PRMT R83, R23, 0x7632, R83 ;  /* 0x0000763217537816 */ /* 0x004fc60000000053 */
[----:B------:R0:W-:Y:S01]  /*7270*/  STG.E.U16 [R90.64], R7 ;  /* 0x000000075a007986 */ /* 0x0001e2000c101504 */
[----:B------:R-:W-:Y:S01]  /*7280*/  FFMA R25, R4, 0.69314718246459960938, R3 ;  /* 0x3f31721804197823 */ /* 0x000fe20000000003 */
[C---:B------:R-:W-:Y:S01]  /*7290*/  SHF.L.U32 R3, R2.reuse, 0x2, RZ ;  /* 0x0000000202037819 */ /* 0x040fe200000006ff */
[----:B------:R-:W-:Y:S01]  /*72a0*/  IMAD.HI R4, R2, 0x4, RZ ;  /* 0x0000000402047827 */ /* 0x000fe200078e02ff */
[----:B------:R-:W-:Y:S02]  /*72b0*/  STG.E.U16 [R92.64], R46 ;  /* 0x0000002e5c007986 */ /* 0x000fe4000c101504 */
[----:B------:R-:W-:Y:S02]  /*72c0*/  IADD3 R2, P0, P1, R6, c[0x0][0x180], R3 ;  /* 0x0000600006027a10 */ /* 0x000fe4000791e003 */
[----:B------:R-:W-:Y:S02]  /*72d0*/  STG.E.U16 [R94.64], R20 ;  /* 0x000000145e007986 */ /* 0x000fe4000c101504 */
[----:B------:R-:W-:-:S02]  /*72e0*/  IADD3.X R3, R173, c[0x0][0x184], R4, P0, P1 ;  /* 0x00006100ad037a10 */ /* 0x000fc400007e2404 */
[----:B------:R-:W-:Y:S01]  /*72f0*/  STG.E.U16 [R96.64], R48 ;  /* 0x0000003060007986 */ /* 0x000fe2000c101504 */
[----:B0-----:R-:W-:-:S03]  /*7300*/  FSEL R7, R40, -INF , P3 ;  /* 0xff80000028077808 */ /* 0x001fc60001800000 */
[----:B------:R-:W-:Y:S02]  /*7310*/  STG.E.U16 [R98.64], R28 ;  /* 0x0000001c62007986 */ /* 0x000fe4000c101504 */
[----:B------:R-:W-:Y:S02]  /*7320*/  FFMA R40, R7, 0.69314718246459960938, R144 ;  /* 0x3f31721807287823 */ /* 0x000fe40000000090 */
[----:B------:R-:W-:Y:S04]  /*7330*/  STG.E.U16 [R100.64], R50 ;  /* 0x0000003264007986 */ /* 0x000fe8000c101504 */
        /* <DEDUP_REMOVED lines=28> */
[----:B------:R-:W-:Y:S06]  /*7500*/  BAR.SYNC.DEFER_BLOCKING 0x0 ;  /* 0x0000000000007b1d */ /* 0x000fec0000010000 */
[----:B------:R-:W-:Y:S04]  /*7510*/  STS.64 [R171], R40 ;  /* 0x00000028ab007388 */ /* 0x000fe80000000a00 */
[----:B------:R-:W-:Y:S04]  /*7520*/  STS.64 [R171+0x100], R24 ;  /* 0x00010018ab007388 */ /* 0x000fe80000000a00 */
[----:B------:R-:W-:Y:S06]  /*7530*/  BAR.SYNC.DEFER_BLOCKING 0x0 ;  /* 0x0000000000007b1d */ /* 0x000fec0000010000 */
[----:B------:R-:W0:Y:S04]  /*7540*/  LDS R5, [R0] ;  /* 0x0000000000057984 */ /* 0x000e280000000800 */
[----:B0-----:R-:W-:Y:S01]  /*7550*/  STG.E [R2.64], R5 ;  /* 0x0000000502007986 */ /* 0x001fe2000c101904 */
[----:B------:R-:W-:Y:S05]  /*7560*/  EXIT ;  /* 0x000000000000794d */ /* 0x000fea0003800000 */
.L_x_3:
[----:B------:R-:W-:-:S00]  /*7570*/  BRA `(.L_x_3) ;  /* 0xfffffff000007947 */ /* 0x000fc0000383ffff */
[----:B------:R-:W-:-:S00]  /*7580*/  NOP ;  /* 0x0000000000007918 */ /* 0x000fc00000000000 */
[----:B------:R-:W-:-:S00]  /*7590*/  NOP ;  /* 0x0000000000007918 */ /* 0x000fc00000000000 */
[----:B------:R-:W-:-:S00]  /*75a0*/  NOP ;  /* 0x0000000000007918 */ /* 0x000fc00000000000 */
[----:B------:R-:W-:-:S00]  /*75b0*/  NOP ;  /* 0x0000000000007918 */ /* 0x000fc00000000000 */
[----:B------:R-:W-:-:S00]  /*75c0*/  NOP ;  /* 0x0000000000007918 */ /* 0x000fc00000000000 */
[----:B------:R-:W-:-:S00]  /*75d0*/  NOP ;  /* 0x0000000000007918 */ /* 0x000fc00000000000 */
[----:B------:R-:W-:-:S00]  /*75e0*/  NOP ;  /* 0x0000000000007918 */ /* 0x000fc00000000000 */
[----:B------:R-:W-:-:S00]  /*75f0*/  NOP ;  /* 0x0000000000007918 */ /* 0x000fc00000000000 */
.L_x_4:


//--------------------- .nv.global.init           --------------------------
	.section	.nv.global.init,"aw",@progbits
.nv.global.init:
	.type		_$_str,@object
	.size		_$_str,(.L_0 - _$_str)
_$_str:
        /*0000*/ 	.byte	0x5f, 0x5f, 0x43, 0x55, 0x44, 0x41, 0x5f, 0x46, 0x54, 0x5a, 0x00
.L_0:


//--------------------- .nv.shared.attn_fwd       --------------------------
	.section	.nv.shared.attn_fwd,"aw",@nobits
	.sectionflags	@""
	.align	16
